	.target	sm_100a

	.elftype	@"ET_EXEC"


//--------------------- .note.nv.tkinfo           --------------------------
	.section	.note.nv.tkinfo,"",@"SHT_NOTE"
	.sectionflags	@"SHF_NOTE_NV_TKINFO"
	.tkinfo
        /*0018*/ 	.word	0x00000081
        /*0030*/ 	.string	""
        /*0030*/ 	.string	"ptxas-blackwell"
        /*0030*/ 	.string	"Cuda compilation tools, release 12.9, V12.9.86"
        /*0030*/ 	.string	"Build cuda_12.9.r12.9/compiler.36037853_0"
        /*0030*/ 	.string	"-v  -suppress-debug-info  -lineinfo  -arch sm_100a "



//--------------------- .note.nv.cuver            --------------------------
	.section	.note.nv.cuver,"",@"SHT_NOTE"
	.sectionflags	@"SHF_NOTE_NV_CUVER"
        /*0018*/ 	.short	0x0001
        /*001a*/ 	.short	0x0064
        /*001c*/ 	.short	0x0001
        /*001e*/ 	.short	0x0000
        /*0020*/ 	.short	0x0001
        /*0022*/ 	.short	0x0000


//--------------------- .nv.info                  --------------------------
	.section	.nv.info,"",@"SHT_CUDA_INFO"
	.align	4


	//----- nvinfo : EIATTR_REGCOUNT
	.align		4
        /*0000*/ 	.byte	0x04, 0x2f
        /*0002*/ 	.short	(.L_4 - .L_3)
	.align		4
.L_3:
        /*0004*/ 	.word	index@(gluon_mma)
        /*0008*/ 	.word	0x0000003d


	//----- nvinfo : EIATTR_FRAME_SIZE
	.align		4
.L_4:
        /*000c*/ 	.byte	0x04, 0x11
        /*000e*/ 	.short	(.L_6 - .L_5)
	.align		4
.L_5:
        /*0010*/ 	.word	index@($__internal_2_$__cuda_sm10x_tcgen05_guardrail_trap_unallocated_columns_being_dealloced)
        /*0014*/ 	.word	0x00000000


	//----- nvinfo : EIATTR_FRAME_SIZE
	.align		4
.L_6:
        /*0018*/ 	.byte	0x04, 0x11
        /*001a*/ 	.short	(.L_8 - .L_7)
	.align		4
.L_7:
        /*001c*/ 	.word	index@($__internal_1_$__cuda_sm10x_tcgen05_guardrail_trap_phase_invalid_during_alloc)
        /*0020*/ 	.word	0x00000000


	//----- nvinfo : EIATTR_FRAME_SIZE
	.align		4
.L_8:
        /*0024*/ 	.byte	0x04, 0x11
        /*0026*/ 	.short	(.L_10 - .L_9)
	.align		4
.L_9:
        /*0028*/ 	.word	index@($__internal_0_$__cuda_sm10x_tcgen05_guardrail_trap_col_being_dealloced_not_returned_by_alloc)
        /*002c*/ 	.word	0x00000000


	//----- nvinfo : EIATTR_FRAME_SIZE
	.align		4
.L_10:
        /*0030*/ 	.byte	0x04, 0x11
        /*0032*/ 	.short	(.L_12 - .L_11)
	.align		4
.L_11:
        /*0034*/ 	.word	index@(gluon_mma)
        /*0038*/ 	.word	0x00000000


	//----- nvinfo : EIATTR_MIN_STACK_SIZE
	.align		4
.L_12:
        /*003c*/ 	.byte	0x04, 0x12
        /*003e*/ 	.short	(.L_14 - .L_13)
	.align		4
.L_13:
        /*0040*/ 	.word	index@(gluon_mma)
        /*0044*/ 	.word	0x00000000
.L_14:


//--------------------- .nv.info.gluon_mma        --------------------------
	.section	.nv.info.gluon_mma,"",@"SHT_CUDA_INFO"
	.sectionflags	@""
	.align	4


	//----- nvinfo : EIATTR_CUDA_API_VERSION
	.align		4
        /*0000*/ 	.byte	0x04, 0x37
        /*0002*/ 	.short	(.L_16 - .L_15)
.L_15:
        /*0004*/ 	.word	0x00000081


	//----- nvinfo : EIATTR_KPARAM_INFO
	.align		4
.L_16:
        /*0008*/ 	.byte	0x04, 0x17
        /*000a*/ 	.short	(.L_18 - .L_17)
.L_17:
        /*000c*/ 	.word	0x00000000
        /*0010*/ 	.short	0x0004
        /*0012*/ 	.short	0x0020
        /*0014*/ 	.byte	0x00, 0xf4, 0x21, 0x00


	//----- nvinfo : EIATTR_KPARAM_INFO
	.align		4
.L_18:
        /*0018*/ 	.byte	0x04, 0x17
        /*001a*/ 	.short	(.L_20 - .L_19)
.L_19:
        /*001c*/ 	.word	0x00000000
        /*0020*/ 	.short	0x0003
        /*0022*/ 	.short	0x0018
        /*0024*/ 	.byte	0x00, 0xf4, 0x21, 0x00


	//----- nvinfo : EIATTR_KPARAM_INFO
	.align		4
.L_20:
        /*0028*/ 	.byte	0x04, 0x17
        /*002a*/ 	.short	(.L_22 - .L_21)
.L_21:
        /*002c*/ 	.word	0x00000000
        /*0030*/ 	.short	0x0002
        /*0032*/ 	.short	0x0010
        /*0034*/ 	.byte	0x00, 0xf4, 0x21, 0x00


	//----- nvinfo : EIATTR_KPARAM_INFO
	.align		4
.L_22:
        /*0038*/ 	.byte	0x04, 0x17
        /*003a*/ 	.short	(.L_24 - .L_23)
.L_23:
        /*003c*/ 	.word	0x00000000
        /*0040*/ 	.short	0x0001
        /*0042*/ 	.short	0x0008
        /*0044*/ 	.byte	0x00, 0xf4, 0x21, 0x00


	//----- nvinfo : EIATTR_KPARAM_INFO
	.align		4
.L_24:
        /*0048*/ 	.byte	0x04, 0x17
        /*004a*/ 	.short	(.L_26 - .L_25)
.L_25:
        /*004c*/ 	.word	0x00000000
        /*0050*/ 	.short	0x0000
        /*0052*/ 	.short	0x0000
        /*0054*/ 	.byte	0x00, 0xf4, 0x21, 0x00


	//----- nvinfo : EIATTR_AT_ENTRY_FRAGMENTS
	.align		4
.L_26:
        /*0058*/ 	.byte	0x04, 0x4f
        /*005a*/ 	.short	(.L_28 - .L_27)


	//   ....[0]....
.L_27:
        /*005c*/ 	.word	0x00000004


	//----- nvinfo : EIATTR_RESERVED_SMEM_USED
	.align		4
.L_28:
        /*0060*/ 	.byte	0x01, 0x41
	.zero		2


	//----- nvinfo : EIATTR_SPARSE_MMA_MASK
	.align		4
        /*0064*/ 	.byte	0x03, 0x50
        /*0066*/ 	.short	0x0000


	//----- nvinfo : EIATTR_TCGEN05_1CTA_USED
	.align		4
        /*0068*/ 	.byte	0x01, 0x51
	.zero		2


	//----- nvinfo : EIATTR_MAXREG_COUNT
	.align		4
        /*006c*/ 	.byte	0x03, 0x1b
        /*006e*/ 	.short	0x00ff


	//----- nvinfo : EIATTR_NUM_BARRIERS
	.align		4
        /*0070*/ 	.byte	0x02, 0x4c
        /*0072*/ 	.byte	0x01
	.zero		1


	//----- nvinfo : EIATTR_INT_WARP_WIDE_INSTR_OFFSETS
	.align		4
        /*0074*/ 	.byte	0x04, 0x31
        /*0076*/ 	.short	(.L_30 - .L_29)


	//   ....[0]....
.L_29:
        /*0078*/ 	.word	0x00000d90


	//   ....[1]....
        /*007c*/ 	.word	0x00000dd0


	//   ....[2]....
        /*0080*/ 	.word	0x000012d0


	//   ....[3]....
        /*0084*/ 	.word	0x000012e0


	//   ....[4]....
        /*0088*/ 	.word	0x00001b60


	//   ....[5]....
        /*008c*/ 	.word	0x00001bb0


	//----- nvinfo : EIATTR_COOP_GROUP_MASK_REGIDS
	.align		4
.L_30:
        /*0090*/ 	.byte	0x04, 0x29
        /*0092*/ 	.short	(.L_32 - .L_31)


	//   ....[0]....
.L_31:
        /*0094*/ 	.word	0xffffffff


	//   ....[1]....
        /*0098*/ 	.word	0xffffffff


	//   ....[2]....
        /*009c*/ 	.word	0xffffffff


	//   ....[3]....
        /*00a0*/ 	.word	0xffffffff


	//----- nvinfo : EIATTR_COOP_GROUP_INSTR_OFFSETS
	.align		4
.L_32:
        /*00a4*/ 	.byte	0x04, 0x28
        /*00a6*/ 	.short	(.L_34 - .L_33)


	//   ....[0]....
.L_33:
        /*00a8*/ 	.word	0x00000050


	//   ....[1]....
        /*00ac*/ 	.word	0x00000310


	//   ....[2]....
        /*00b0*/ 	.word	0x000019f0


	//   ....[3]....
        /*00b4*/ 	.word	0x00001c60


	//----- nvinfo : EIATTR_VRC_CTA_INIT_COUNT
	.align		4
.L_34:
        /*00b8*/ 	.byte	0x02, 0x4a
        /*00ba*/ 	.byte	0x80
	.zero		1


	//----- nvinfo : EIATTR_MBARRIER_INSTR_OFFSETS
	.align		4
        /*00bc*/ 	.byte	0x04, 0x39
        /*00be*/ 	.short	(.L_36 - .L_35)


	//   ....[0]....
.L_35:
        /*00c0*/ 	.word	0x00001000
        /*00c4*/ 	.word	0x000000ff
        /*00c8*/ 	.word	0x00006000
        /*00cc*/ 	.short	0x0100
        /*00ce*/ 	.byte	0x0a
	.zero		1


	//   ....[1]....
        /*00d0*/ 	.word	0x00001380
        /*00d4*/ 	.word	0x000000ff
        /*00d8*/ 	.word	0x00006000
        /*00dc*/ 	.short	0x010a
        /*00de*/ 	.byte	0x0a
	.zero		1


	//   ....[2]....
        /*00e0*/ 	.word	0x000014a0
        /*00e4*/ 	.word	0x000000ff
        /*00e8*/ 	.word	0x00006000
        /*00ec*/ 	.short	0x0108
        /*00ee*/ 	.byte	0x0a
	.zero		1


	//   ....[3]....
        /*00f0*/ 	.word	0x00001c80
        /*00f4*/ 	.word	0x000000ff
        /*00f8*/ 	.word	0x00006000
        /*00fc*/ 	.short	0x010a
        /*00fe*/ 	.byte	0x0a
	.zero		1


	//----- nvinfo : EIATTR_NUM_MBARRIERS
	.align		4
.L_36:
        /*0100*/ 	.byte	0x03, 0x38
        /*0102*/ 	.short	0x0001


	//----- nvinfo : EIATTR_EXIT_INSTR_OFFSETS
	.align		4
        /*0104*/ 	.byte	0x04, 0x1c
        /*0106*/ 	.short	(.L_38 - .L_37)


	//   ....[0]....
.L_37:
        /*0108*/ 	.word	0x00001c70


	//----- nvinfo : EIATTR_REQNTID
	.align		4
.L_38:
        /*010c*/ 	.byte	0x04, 0x10
        /*010e*/ 	.short	(.L_40 - .L_39)
.L_39:
        /*0110*/ 	.word	0x00000100
        /*0114*/ 	.word	0x00000001
        /*0118*/ 	.word	0x00000001


	//----- nvinfo : EIATTR_CRS_STACK_SIZE
	.align		4
.L_40:
        /*011c*/ 	.byte	0x04, 0x1e
        /*011e*/ 	.short	(.L_42 - .L_41)
.L_41:
        /*0120*/ 	.word	0x00000000


	//----- nvinfo : EIATTR_CBANK_PARAM_SIZE
	.align		4
.L_42:
        /*0124*/ 	.byte	0x03, 0x19
        /*0126*/ 	.short	0x0028


	//----- nvinfo : EIATTR_PARAM_CBANK
	.align		4
        /*0128*/ 	.byte	0x04, 0x0a
        /*012a*/ 	.short	(.L_44 - .L_43)
	.align		4
.L_43:
        /*012c*/ 	.word	index@(.nv.constant0.gluon_mma)
        /*0130*/ 	.short	0x0380
        /*0132*/ 	.short	0x0028


	//----- nvinfo : EIATTR_SW_WAR
	.align		4
.L_44:
        /*0134*/ 	.byte	0x04, 0x36
        /*0136*/ 	.short	(.L_46 - .L_45)
.L_45:
        /*0138*/ 	.word	0x00000008
.L_46:


//--------------------- .nv.compat                --------------------------
	.section	.nv.compat,"",@"SHT_CUDA_COMPAT_INFO"
	.align	4
        /*0000*/ 	.byte	0x02, 0x02, 0x02, 0x00, 0x02, 0x05, 0x05, 0x00, 0x02, 0x03, 0x00, 0x00, 0x02, 0x06, 0x01, 0x00


//--------------------- .nv.callgraph             --------------------------
	.section	.nv.callgraph,"",@"SHT_CUDA_CALLGRAPH"
	.align	4
	.sectionentsize	8
	.align		4
        /*0000*/ 	.word	0x00000000
	.align		4
        /*0004*/ 	.word	0xffffffff
	.align		4
        /*0008*/ 	.word	0x00000000
	.align		4
        /*000c*/ 	.word	0xfffffffe
	.align		4
        /*0010*/ 	.word	0x00000000
	.align		4
        /*0014*/ 	.word	0xfffffffd
	.align		4
        /*0018*/ 	.word	0x00000000
	.align		4
        /*001c*/ 	.word	0xfffffffc


//--------------------- .text.gluon_mma           --------------------------
	.section	.text.gluon_mma,"ax",@progbits
	.align	128
        .global         gluon_mma
        .type           gluon_mma,@function
        .size           gluon_mma,(.L_x_15 - gluon_mma)
        .other          gluon_mma,@"STO_CUDA_ENTRY STV_DEFAULT"
gluon_mma:
.text.gluon_mma:
[----:B------:R-:W0:Y:S01]  /*0000*/  LDC R1, c[0x0][0x37c] ;  /* 0x0000df00ff017b82 */ /* 0x000e220000000800 */
[----:B------:R-:W1:Y:S02]  /*0010*/  S2R R37, SR_TID.X ;  /* 0x0000000000257919 */ /* 0x000e640000002100 */
[----:B-1----:R-:W-:-:S13]  /*0020*/  ISETP.GE.U32.AND P1, PT, R37, 0x20, PT ;  /* 0x000000202500780c */ /* 0x002fda0003f26070 */
[----:B------:R-:W-:Y:S05]  /*0030*/  @P1 BRA `(.L_x_0) ;  /* 0x0000000000b81947 */ /* 0x000fea0003800000 */
[----:B------:R-:W1:Y:S01]  /*0040*/  S2UR UR6, SR_CgaCtaId ;  /* 0x00000000000679c3 */ /* 0x000e620000008800 */
[----:B------:R-:W-:Y:S01]  /*0050*/  NOP ;  /* 0x0000000000007918 */ /* 0x000fe20000000000 */
[----:B------:R-:W-:Y:S02]  /*0060*/  UMOV UR4, 0x40 ;  /* 0x0000004000047882 */ /* 0x000fe40000000000 */
[----:B-1----:R-:W-:-:S09]  /*0070*/  ULEA UR4, UR6, UR4, 0x18 ;  /* 0x0000000406047291 */ /* 0x002fd2000f8ec0ff */
[----:B------:R-:W1:Y:S01]  /*0080*/  LDS.U8 R0, [UR4] ;  /* 0x00000004ff007984 */ /* 0x000e620008000000 */
[----:B------:R-:W-:Y:S02]  /*0090*/  UMOV UR4, 0x400 ;  /* 0x0000040000047882 */ /* 0x000fe40000000000 */
[----:B------:R-:W-:Y:S01]  /*00a0*/  ULEA UR4, UR6, UR4, 0x18 ;  /* 0x0000000406047291 */ /* 0x000fe2000f8ec0ff */
[----:B-1----:R-:W-:-:S13]  /*00b0*/  ISETP.NE.AND P0, PT, R0, RZ, PT ;  /* 0x000000ff0000720c */ /* 0x002fda0003f05270 */
[----:B------:R-:W-:Y:S05]  /*00c0*/  @P0 BRA `(.L_x_1) ;  /* 0x00000000007c0947 */ /* 0x000fea0003800000 */
[----:B------:R-:W-:-:S13]  /*00d0*/  ELECT P0, URZ, PT ;  /* 0x0000000000ff782f */ /* 0x000fda0003800000 */
[----:B------:R-:W-:Y:S05]  /*00e0*/  @!P0 BRA `(.L_x_2) ;  /* 0x0000000000848947 */ /* 0x000fea0003800000 */
[----:B------:R-:W-:Y:S01]  /*00f0*/  UMOV UR5, 0x4 ;  /* 0x0000000400057882 */ /* 0x000fe20000000000 */
[----:B------:R-:W-:Y:S02]  /*0100*/  IMAD.MOV.U32 R4, RZ, RZ, 0x1 ;  /* 0x00000001ff047424 */ /* 0x000fe400078e00ff */
[----:B------:R-:W-:Y:S02]  /*0110*/  IMAD.MOV.U32 R5, RZ, RZ, 0xf ;  /* 0x0000000fff057424 */ /* 0x000fe400078e00ff */
[----:B------:R-:W-:Y:S04]  /*0120*/  DEPBAR.LE SB1, 0x36 ;  /* 0x00009d800000791a */ /* 0x000fe80000000000 */
[----:B------:R-:W1:Y:S02]  /*0130*/  UTCATOMSWS.FIND_AND_SET.ALIGN UP0, UR5, UR5 ;  /* 0x00000005000575e3 */ /* 0x000e640008000800 */
[----:B-1----:R-:W-:-:S04]  /*0140*/  PLOP3.LUT P0, PT, PT, PT, UP0, 0x80, 0x8 ;  /* 0x000000000008781c */ /* 0x002fc80003f0f008 */
[----:B------:R-:W-:-:S04]  /*0150*/  SEL R0, RZ, 0xffffffff, !P0 ;  /* 0xffffffffff007807 */ /* 0x000fc80004000000 */
[----:B------:R-:W-:Y:S01]  /*0160*/  ISETP.NE.AND P0, PT, R0, RZ, PT ;  /* 0x000000ff0000720c */ /* 0x000fe20003f05270 */
[----:B------:R-:W-:-:S12]  /*0170*/  IMAD.U32 R0, RZ, RZ, UR5 ;  /* 0x00000005ff007e24 */ /* 0x000fd8000f8e00ff */
[----:B------:R-:W-:Y:S05]  /*0180*/  @P0 BRA `(.L_x_3) ;  /* 0x0000000000240947 */ /* 0x000fea0003800000 */
.L_x_4:
[----:B------:R-:W-:Y:S05]  /*0190*/  NANOSLEEP 0x64 ;  /* 0x000000640000795d */ /* 0x000fea0003800000 */
[----:B------:R-:W-:-:S05]  /*01a0*/  UMOV UR5, 0x4 ;  /* 0x0000000400057882 */ /* 0x000fca0000000000 */
[----:B------:R-:W-:Y:S04]  /*01b0*/  DEPBAR.LE SB1, 0x36 ;  /* 0x00009d800000791a */ /* 0x000fe80000000000 */
[----:B------:R-:W1:Y:S02]  /*01c0*/  UTCATOMSWS.FIND_AND_SET.ALIGN UP0, UR5, UR5 ;  /* 0x00000005000575e3 */ /* 0x000e640008000800 */
[----:B-1----:R-:W-:-:S04]  /*01d0*/  PLOP3.LUT P0, PT, PT, PT, UP0, 0x80, 0x8 ;  /* 0x000000000008781c */ /* 0x002fc80003f0f008 */
[----:B------:R-:W-:-:S04]  /*01e0*/  SEL R0, RZ, 0xffffffff, !P0 ;  /* 0xffffffffff007807 */ /* 0x000fc80004000000 */
[----:B------:R-:W-:Y:S01]  /*01f0*/  ISETP.NE.AND P0, PT, R0, RZ, PT ;  /* 0x000000ff0000720c */ /* 0x000fe20003f05270 */
[----:B------:R-:W-:-:S12]  /*0200*/  IMAD.U32 R0, RZ, RZ, UR5 ;  /* 0x00000005ff007e24 */ /* 0x000fd8000f8e00ff */
[----:B------:R-:W-:Y:S05]  /*0210*/  @!P0 BRA `(.L_x_4) ;  /* 0xfffffffc00dc8947 */ /* 0x000fea000383ffff */
.L_x_3:
[C---:B------:R-:W-:Y:S01]  /*0220*/  VIADD R3, R0.reuse, 0x10 ;  /* 0x0000001000037836 */ /* 0x040fe20000000000 */
[----:B------:R-:W-:Y:S01]  /*0230*/  UMOV UR5, 0x50 ;  /* 0x0000005000057882 */ /* 0x000fe20000000000 */
[----:B------:R-:W-:Y:S01]  /*0240*/  SHF.L.U32 R2, R5, R0, RZ ;  /* 0x0000000005027219 */ /* 0x000fe200000006ff */
[----:B------:R-:W-:Y:S01]  /*0250*/  ULEA UR5, UR6, UR5, 0x18 ;  /* 0x0000000506057291 */ /* 0x000fe2000f8ec0ff */
[----:B------:R-:W-:Y:S01]  /*0260*/  IMAD.SHL.U32 R0, R0, 0x20, RZ ;  /* 0x0000002000007824 */ /* 0x000fe200078e00ff */
[----:B------:R-:W-:-:S04]  /*0270*/  SHF.L.U32 R3, R4, R3, RZ ;  /* 0x0000000304037219 */ /* 0x000fc800000006ff */
[----:B------:R-:W-:-:S05]  /*0280*/  LOP3.LUT R2, R3, R2, RZ, 0xfc, !PT ;  /* 0x0000000203027212 */ /* 0x000fca00078efcff */
[----:B------:R1:W-:Y:S04]  /*0290*/  ATOMS.OR RZ, [UR5], R2 ;  /* 0x00000002ffff798c */ /* 0x0003e8000b000005 */
[----:B------:R1:W-:Y:S01]  /*02a0*/  STS [UR4], R0 ;  /* 0x00000000ff007988 */ /* 0x0003e20008000804 */
[----:B------:R-:W-:Y:S05]  /*02b0*/  BRA `(.L_x_2) ;  /* 0x0000000000107947 */ /* 0x000fea0003800000 */
.L_x_1:
[----:B------:R-:W-:Y:S01]  /*02c0*/  IMAD.MOV.U32 R0, RZ, RZ, -0x1 ;  /* 0xffffffffff007424 */ /* 0x000fe200078e00ff */
[----:B------:R-:W-:-:S04]  /*02d0*/  MOV R2, 0x300 ;  /* 0x0000030000027802 */ /* 0x000fc80000000f00 */
[----:B------:R1:W-:Y:S03]  /*02e0*/  STS [UR4], R0 ;  /* 0x00000000ff007988 */ /* 0x0003e60008000804 */
[----:B01----:R-:W-:Y:S05]  /*02f0*/  CALL.REL.NOINC `($__internal_1_$__cuda_sm10x_tcgen05_guardrail_trap_phase_invalid_during_alloc) ;  /* 0x0000001800787944 */ /* 0x003fea0003c00000 */
.L_x_2:
[----:B------:R-:W-:Y:S05]  /*0300*/  WARPSYNC.ALL ;  /* 0x0000000000007948 */ /* 0x000fea0003800000 */
[----:B------:R-:W-:Y:S01]  /*0310*/  NOP ;  /* 0x0000000000007918 */ /* 0x000fe20000000000 */
.L_x_0:
[----:B------:R-:W2:Y:S08]  /*0320*/  S2UR UR9, SR_CgaCtaId ;  /* 0x00000000000979c3 */ /* 0x000eb00000008800 */
[----:B------:R-:W-:Y:S01]  /*0330*/  BAR.SYNC.DEFER_BLOCKING 0x0 ;  /* 0x0000000000007b1d */ /* 0x000fe20000010000 */
[----:B------:R-:W-:Y:S02]  /*0340*/  SHF.R.U32.HI R7, RZ, 0x5, R37 ;  /* 0x00000005ff077819 */ /* 0x000fe40000011625 */
[----:B------:R-:W-:-:S02]  /*0350*/  LOP3.LUT R39, R37, 0xe0, RZ, 0xc0, !PT ;  /* 0x000000e025277812 */ /* 0x000fc400078ec0ff */
[----:B------:R-:W-:Y:S01]  /*0360*/  SGXT.U32 R7, R7, 0x3 ;  /* 0x000000030707781a */ /* 0x000fe20000000000 */
[----:B------:R-:W-:Y:S02]  /*0370*/  UMOV UR4, 0x400 ;  /* 0x0000040000047882 */ /* 0x000fe40000000000 */
[----:B------:R-:W3:Y:S01]  /*0380*/  LDC.64 R12, c[0x0][0x380] ;  /* 0x0000e000ff0c7b82 */ /* 0x000ee20000000a00 */
[----:B-1----:R-:W-:Y:S01]  /*0390*/  IMAD.SHL.U32 R0, R39, 0x2, RZ ;  /* 0x0000000227007824 */ /* 0x002fe200078e00ff */
[C---:B------:R-:W-:Y:S01]  /*03a0*/  LOP3.LUT R15, R7.reuse, 0x20, RZ, 0xfc, !PT ;  /* 0x00000020070f7812 */ /* 0x040fe200078efcff */
[----:B------:R-:W1:Y:S01]  /*03b0*/  LDCU.64 UR20, c[0x0][0x358] ;  /* 0x00006b00ff1477ac */ /* 0x000e620008000a00 */
[C---:B------:R-:W-:Y:S02]  /*03c0*/  LOP3.LUT R19, R7.reuse, 0x18, RZ, 0xfc, !PT ;  /* 0x0000001807137812 */ /* 0x040fe400078efcff */
[----:B------:R-:W-:Y:S01]  /*03d0*/  LOP3.LUT R27, R7, 0x8, RZ, 0xfc, !PT ;  /* 0x00000008071b7812 */ /* 0x000fe200078efcff */
[----:B------:R-:W-:Y:S01]  /*03e0*/  IMAD.SHL.U32 R6, R15, 0x40, RZ ;  /* 0x000000400f067824 */ /* 0x000fe200078e00ff */
[----:B------:R-:W-:Y:S01]  /*03f0*/  LOP3.LUT R11, R7, 0x28, RZ, 0xfc, !PT ;  /* 0x00000028070b7812 */ /* 0x000fe200078efcff */
[----:B------:R-:W-:Y:S01]  /*0400*/  IMAD.SHL.U32 R4, R19, 0x40, RZ ;  /* 0x0000004013047824 */ /* 0x000fe200078e00ff */
[----:B------:R-:W-:-:S02]  /*0410*/  LOP3.LUT R17, R7, 0x10, RZ, 0xfc, !PT ;  /* 0x0000001007117812 */ /* 0x000fc400078efcff */
[----:B------:R-:W-:Y:S01]  /*0420*/  LOP3.LUT R3, R37, 0x1f, RZ, 0xc0, !PT ;  /* 0x0000001f25037812 */ /* 0x000fe200078ec0ff */
[----:B------:R-:W-:Y:S01]  /*0430*/  IMAD.SHL.U32 R8, R11, 0x40, RZ ;  /* 0x000000400b087824 */ /* 0x000fe200078e00ff */
[----:B------:R-:W-:Y:S01]  /*0440*/  LOP3.LUT R9, R7, 0x30, RZ, 0xfc, !PT ;  /* 0x0000003007097812 */ /* 0x000fe200078efcff */
[----:B------:R-:W-:Y:S01]  /*0450*/  IMAD.SHL.U32 R2, R17, 0x40, RZ ;  /* 0x0000004011027824 */ /* 0x000fe200078e00ff */
[----:B--2---:R-:W-:Y:S01]  /*0460*/  ULEA UR10, UR9, UR4, 0x18 ;  /* 0x00000004090a7291 */ /* 0x004fe2000f8ec0ff */
[----:B------:R-:W-:Y:S02]  /*0470*/  LOP3.LUT R7, R7, 0x38, RZ, 0xfc, !PT ;  /* 0x0000003807077812 */ /* 0x000fe400078efcff */
[----:B------:R-:W-:Y:S02]  /*0480*/  IMAD.SHL.U32 R10, R9, 0x40, RZ ;  /* 0x00000040090a7824 */ /* 0x000fe400078e00ff */
[----:B------:R-:W-:Y:S02]  /*0490*/  IMAD.SHL.U32 R46, R39, 0x4, RZ ;  /* 0x00000004272e7824 */ /* 0x000fe400078e00ff */
[----:B------:R-:W-:Y:S01]  /*04a0*/  IMAD.SHL.U32 R14, R7, 0x40, RZ ;  /* 0x00000040070e7824 */ /* 0x000fe200078e00ff */
[----:B---3--:R-:W-:-:S02]  /*04b0*/  LEA R28, P3, R15, R12, 0x7 ;  /* 0x0000000c0f1c7211 */ /* 0x008fc400078638ff */
[-C--:B------:R-:W-:Y:S02]  /*04c0*/  LEA R30, P4, R19, R12.reuse, 0x7 ;  /* 0x0000000c131e7211 */ /* 0x080fe400078838ff */
[-C--:B------:R-:W-:Y:S02]  /*04d0*/  LEA.HI.X R29, R6, R13.reuse, RZ, 0x1, P3 ;  /* 0x0000000d061d7211 */ /* 0x080fe400018f0cff */
[----:B------:R-:W2:Y:S01]  /*04e0*/  LDS R6, [UR10] ;  /* 0x0000000aff067984 */ /* 0x000ea20008000800 */
[----:B------:R-:W-:Y:S02]  /*04f0*/  LEA.HI.X R31, R4, R13, RZ, 0x1, P4 ;  /* 0x0000000d041f7211 */ /* 0x000fe400020f0cff */
[----:B------:R-:W3:Y:S08]  /*0500*/  LDC.64 R4, c[0x0][0x388] ;  /* 0x0000e200ff047b82 */ /* 0x000ef00000000a00 */
[----:B------:R-:W-:Y:S01]  /*0510*/  BAR.SYNC.DEFER_BLOCKING 0x0 ;  /* 0x0000000000007b1d */ /* 0x000fe20000010000 */
[----:B------:R-:W-:-:S02]  /*0520*/  LEA R42, P0, R39, R12, 0x2 ;  /* 0x0000000c272a7211 */ /* 0x000fc400078010ff */
[CC--:B------:R-:W-:Y:S02]  /*0530*/  LEA R44, P6, R27.reuse, R12.reuse, 0x7 ;  /* 0x0000000c1b2c7211 */ /* 0x0c0fe400078c38ff */
[-C--:B------:R-:W-:Y:S01]  /*0540*/  LEA.HI.X R43, R0, R13.reuse, RZ, 0x1, P0 ;  /* 0x0000000d002b7211 */ /* 0x080fe200000f0cff */
[----:B------:R-:W-:Y:S01]  /*0550*/  IMAD.SHL.U32 R0, R27, 0x40, RZ ;  /* 0x000000401b007824 */ /* 0x000fe200078e00ff */
[-C--:B------:R-:W-:Y:S02]  /*0560*/  LEA R22, P2, R11, R12.reuse, 0x7 ;  /* 0x0000000c0b167211 */ /* 0x080fe400078438ff */
[----:B------:R-:W-:Y:S01]  /*0570*/  LEA R32, P5, R17, R12, 0x7 ;  /* 0x0000000c11207211 */ /* 0x000fe200078a38ff */
[----:B------:R-:W-:Y:S01]  /*0580*/  IMAD.WIDE.U32 R42, R3, 0x2, R42 ;  /* 0x00000002032a7825 */ /* 0x000fe200078e002a */
[-C--:B------:R-:W-:Y:S02]  /*0590*/  LEA.HI.X R45, R0, R13.reuse, RZ, 0x1, P6 ;  /* 0x0000000d002d7211 */ /* 0x080fe400030f0cff */
[----:B------:R-:W-:-:S02]  /*05a0*/  LEA.HI.X R23, R8, R13, RZ, 0x1, P2 ;  /* 0x0000000d08177211 */ /* 0x000fc400010f0cff */
[-C--:B------:R-:W-:Y:S01]  /*05b0*/  LEA R20, P0, R9, R12.reuse, 0x7 ;  /* 0x0000000c09147211 */ /* 0x080fe200078038ff */
[----:B------:R-:W-:Y:S01]  /*05c0*/  IMAD.WIDE.U32 R44, R3, 0x2, R44 ;  /* 0x00000002032c7825 */ /* 0x000fe200078e002c */
[-C--:B------:R-:W-:Y:S02]  /*05d0*/  LEA.HI.X R33, R2, R13.reuse, RZ, 0x1, P5 ;  /* 0x0000000d02217211 */ /* 0x080fe400028f0cff */
[----:B------:R-:W-:Y:S02]  /*05e0*/  LEA R12, P6, R7, R12, 0x7 ;  /* 0x0000000c070c7211 */ /* 0x000fe400078c38ff */
[-C--:B------:R-:W-:Y:S01]  /*05f0*/  LEA.HI.X R21, R10, R13.reuse, RZ, 0x1, P0 ;  /* 0x0000000d0a157211 */ /* 0x080fe200000f0cff */
[----:B-1----:R-:W5:Y:S01]  /*0600*/  LDG.E.U16 R25, desc[UR20][R42.64] ;  /* 0x000000142a197981 */ /* 0x002f62000c1e1500 */
[-C--:B---3--:R-:W-:Y:S01]  /*0610*/  LEA R26, P2, R27, R4.reuse, 0x8 ;  /* 0x000000041b1a7211 */ /* 0x088fe200078440ff */
[C---:B------:R-:W-:Y:S01]  /*0620*/  IMAD.WIDE.U32 R28, R3.reuse, 0x2, R28 ;  /* 0x00000002031c7825 */ /* 0x040fe200078e001c */
[----:B------:R-:W-:Y:S01]  /*0630*/  LEA.HI.X R13, R14, R13, RZ, 0x1, P6 ;  /* 0x0000000d0e0d7211 */ /* 0x000fe200030f0cff */
[----:B------:R1:W5:Y:S04]  /*0640*/  LDG.E.U16 R0, desc[UR20][R42.64+0x40] ;  /* 0x000040142a007981 */ /* 0x000368000c1e1500 */
[----:B------:R-:W5:Y:S04]  /*0650*/  LDG.E.U16 R35, desc[UR20][R44.64] ;  /* 0x000000142c237981 */ /* 0x000f68000c1e1500 */
[----:B------:R3:W5:Y:S01]  /*0660*/  LDG.E.U16 R2, desc[UR20][R44.64+0x40] ;  /* 0x000040142c027981 */ /* 0x000762000c1e1500 */
[----:B-1----:R-:W-:Y:S01]  /*0670*/  IMAD.WIDE.U32 R42, R3, 0x2, R22 ;  /* 0x00000002032a7825 */ /* 0x002fe200078e0016 */
[----:B------:R-:W-:-:S02]  /*0680*/  LEA R22, P0, R39, R4, 0x3 ;  /* 0x0000000427167211 */ /* 0x000fc400078018ff */
[----:B------:R-:W5:Y:S01]  /*0690*/  LDG.E.U16 R41, desc[UR20][R28.64] ;  /* 0x000000141c297981 */ /* 0x000f62000c1e1500 */
[----:B------:R-:W-:-:S03]  /*06a0*/  IMAD.WIDE.U32 R48, R3, 0x2, R32 ;  /* 0x0000000203307825 */ /* 0x000fc600078e0020 */
[----:B------:R1:W5:Y:S01]  /*06b0*/  LDG.E.U16 R16, desc[UR20][R28.64+0x40] ;  /* 0x000040141c107981 */ /* 0x000362000c1e1500 */
[----:B---3--:R-:W-:Y:S01]  /*06c0*/  IMAD.SHL.U32 R44, R27, 0x80, RZ ;  /* 0x000000801b2c7824 */ /* 0x008fe200078e00ff */
[-C--:B------:R-:W-:Y:S01]  /*06d0*/  LEA.HI.X R23, R46, R5.reuse, RZ, 0x1, P0 ;  /* 0x000000052e177211 */ /* 0x080fe200000f0cff */
[C---:B------:R-:W-:Y:S01]  /*06e0*/  IMAD.WIDE.U32 R50, R3.reuse, 0x2, R30 ;  /* 0x0000000203327825 */ /* 0x040fe200078e001e */
[----:B--2---:R-:W-:Y:S01]  /*06f0*/  R2UR UR11, R6 ;  /* 0x00000000060b72ca */ /* 0x004fe200000e0000 */
[----:B------:R2:W5:Y:S01]  /*0700*/  LDG.E.U16 R31, desc[UR20][R48.64] ;  /* 0x00000014301f7981 */ /* 0x000562000c1e1500 */
[----:B------:R-:W-:Y:S01]  /*0710*/  LEA.HI.X R27, R44, R5, RZ, 0x1, P2 ;  /* 0x000000052c1b7211 */ /* 0x000fe200010f0cff */
[C---:B------:R-:W-:Y:S01]  /*0720*/  IMAD.WIDE.U32 R20, R3.reuse, 0x2, R20 ;  /* 0x0000000203147825 */ /* 0x040fe200078e0014 */
[----:B------:R-:W-:Y:S01]  /*0730*/  SHF.R.U32.HI R39, RZ, 0x1, R39 ;  /* 0x00000001ff277819 */ /* 0x000fe20000011627 */
[----:B------:R2:W5:Y:S02]  /*0740*/  LDG.E.U16 R10, desc[UR20][R48.64+0x40] ;  /* 0x00004014300a7981 */ /* 0x000564000c1e1500 */
[----:B-1----:R-:W-:-:S02]  /*0750*/  IMAD.WIDE.U32 R28, R3, 0x2, R12 ;  /* 0x00000002031c7825 */ /* 0x002fc400078e000c */
[----:B------:R2:W5:Y:S02]  /*0760*/  LDG.E.U16 R33, desc[UR20][R50.64] ;  /* 0x0000001432217981 */ /* 0x000564000c1e1500 */
[C---:B------:R-:W-:Y:S02]  /*0770*/  IMAD.WIDE.U32 R22, R3.reuse, 0x2, R22 ;  /* 0x0000000203167825 */ /* 0x040fe400078e0016 */
[----:B------:R2:W5:Y:S02]  /*0780*/  LDG.E.U16 R14, desc[UR20][R50.64+0x40] ;  /* 0x00004014320e7981 */ /* 0x000564000c1e1500 */
[C---:B------:R-:W-:Y:S02]  /*0790*/  IMAD.WIDE.U32 R12, R3.reuse, 0x2, R26 ;  /* 0x00000002030c7825 */ /* 0x040fe400078e001a */
[----:B------:R2:W5:Y:S02]  /*07a0*/  LDG.E.U16 R45, desc[UR20][R42.64] ;  /* 0x000000142a2d7981 */ /* 0x000564000c1e1500 */
[----:B------:R-:W-:-:S02]  /*07b0*/  IMAD R6, R3, 0x2, R46 ;  /* 0x0000000203067824 */ /* 0x000fc400078e022e */
[----:B------:R2:W5:Y:S04]  /*07c0*/  LDG.E.U16 R24, desc[UR20][R42.64+0x40] ;  /* 0x000040142a187981 */ /* 0x000568000c1e1500 */
[----:B------:R2:W5:Y:S01]  /*07d0*/  LDG.E.U16 R47, desc[UR20][R20.64] ;  /* 0x00000014142f7981 */ /* 0x000562000c1e1500 */
[----:B------:R-:W-:-:S03]  /*07e0*/  LOP3.LUT R6, R6, R39, RZ, 0x3c, !PT ;  /* 0x0000002706067212 */ /* 0x000fc600078e3cff */
[----:B------:R2:W5:Y:S04]  /*07f0*/  LDG.E.U16 R30, desc[UR20][R20.64+0x40] ;  /* 0x00004014141e7981 */ /* 0x000568000c1e1500 */
[----:B------:R2:W5:Y:S04]  /*0800*/  LDG.E.U16 R49, desc[UR20][R28.64] ;  /* 0x000000141c317981 */ /* 0x000568000c1e1500 */
[----:B------:R2:W5:Y:S04]  /*0810*/  LDG.E.U16 R26, desc[UR20][R28.64+0x40] ;  /* 0x000040141c1a7981 */ /* 0x000568000c1e1500 */
[----:B------:R2:W5:Y:S04]  /*0820*/  LDG.E.U16 R43, desc[UR20][R22.64] ;  /* 0x00000014162b7981 */ /* 0x000568000c1e1500 */
[----:B------:R2:W5:Y:S04]  /*0830*/  LDG.E.U16 R51, desc[UR20][R22.64+0x80] ;  /* 0x0000801416337981 */ /* 0x000568000c1e1500 */
[----:B------:R2:W5:Y:S04]  /*0840*/  LDG.E.U16 R53, desc[UR20][R12.64] ;  /* 0x000000140c357981 */ /* 0x000568000c1e1500 */
[----:B------:R2:W5:Y:S01]  /*0850*/  LDG.E.U16 R55, desc[UR20][R12.64+0x80] ;  /* 0x000080140c377981 */ /* 0x000562000c1e1500 */
[----:B------:R-:W-:Y:S05]  /*0860*/  @P1 BRA `(.L_x_5) ;  /* 0x0000000000181947 */ /* 0x000fea0003800000 */
[----:B------:R-:W-:Y:S01]  /*0870*/  ELECT P0, URZ, PT ;  /* 0x0000000000ff782f */ /* 0x000fe20003800000 */
[----:B------:R-:W-:Y:S01]  /*0880*/  IMAD.MOV.U32 R8, RZ, RZ, 0x1 ;  /* 0x00000001ff087424 */ /* 0x000fe200078e00ff */
[----:B------:R-:W-:Y:S01]  /*0890*/  UMOV UR4, 0x40 ;  /* 0x0000004000047882 */ /* 0x000fe20000000000 */
[----:B------:R-:W-:Y:S01]  /*08a0*/  UVIRTCOUNT.DEALLOC.SMPOOL 0x80 ;  /* 0x000000800000784c */ /* 0x000fe20000000000 */
[----:B------:R-:W-:-:S09]  /*08b0*/  ULEA UR4, UR9, UR4, 0x18 ;  /* 0x0000000409047291 */ /* 0x000fd2000f8ec0ff */
[----:B------:R1:W-:Y:S03]  /*08c0*/  @P0 STS.U8 [UR4], R8 ;  /* 0x00000008ff000988 */ /* 0x0003e60008000004 */
.L_x_5:
[----:B------:R-:W-:Y:S01]  /*08d0*/  LOP3.LUT R27, R6, 0x40, RZ, 0x3c, !PT ;  /* 0x00000040061b7812 */ /* 0x000fe200078e3cff */
[----:B-----5:R-:W-:Y:S01]  /*08e0*/  STS.U16 [R6+UR10+0x4000], R25 ;  /* 0x0040001906007988 */ /* 0x020fe2000800040a */
[----:B--2---:R-:W-:-:S03]  /*08f0*/  IMAD.SHL.U32 R42, R15, 0x80, RZ ;  /* 0x000000800f2a7824 */ /* 0x004fc600078e00ff */
[----:B------:R-:W-:Y:S01]  /*0900*/  STS.U16 [R6+UR10+0x4400], R35 ;  /* 0x0044002306007988 */ /* 0x000fe2000800040a */
[----:B------:R-:W-:-:S03]  /*0910*/  IMAD.SHL.U32 R36, R11, 0x80, RZ ;  /* 0x000000800b247824 */ /* 0x000fc600078e00ff */
[----:B------:R-:W-:Y:S01]  /*0920*/  STS.U16 [R6+UR10+0x4800], R31 ;  /* 0x0048001f06007988 */ /* 0x000fe2000800040a */
[----:B------:R-:W-:-:S03]  /*0930*/  IMAD.SHL.U32 R40, R9, 0x80, RZ ;  /* 0x0000008009287824 */ /* 0x000fc600078e00ff */
[----:B------:R-:W-:Y:S01]  /*0940*/  STS.U16 [R6+UR10+0x4c00], R33 ;  /* 0x004c002106007988 */ /* 0x000fe2000800040a */
[----:B------:R-:W-:-:S03]  /*0950*/  IMAD.SHL.U32 R38, R7, 0x80, RZ ;  /* 0x0000008007267824 */ /* 0x000fc600078e00ff */
[----:B------:R-:W-:Y:S04]  /*0960*/  STS.U16 [R6+UR10+0x5000], R41 ;  /* 0x0050002906007988 */ /* 0x000fe8000800040a */
[----:B------:R-:W-:Y:S04]  /*0970*/  STS.U16 [R6+UR10+0x5400], R45 ;  /* 0x0054002d06007988 */ /* 0x000fe8000800040a */
[----:B------:R-:W-:Y:S04]  /*0980*/  STS.U16 [R6+UR10+0x5800], R47 ;  /* 0x0058002f06007988 */ /* 0x000fe8000800040a */
[----:B------:R-:W-:Y:S04]  /*0990*/  STS.U16 [R6+UR10+0x5c00], R49 ;  /* 0x005c003106007988 */ /* 0x000fe8000800040a */
[----:B------:R2:W-:Y:S04]  /*09a0*/  STS.U16 [R27+UR10+0x4000], R0 ;  /* 0x004000001b007988 */ /* 0x0005e8000800040a */
[----:B------:R3:W-:Y:S04]  /*09b0*/  STS.U16 [R27+UR10+0x4400], R2 ;  /* 0x004400021b007988 */ /* 0x0007e8000800040a */
[----:B-1----:R-:W4:Y:S01]  /*09c0*/  LDG.E.U16 R8, desc[UR20][R22.64+0x40] ;  /* 0x0000401416087981 */ /* 0x002f22000c1e1500 */
[----:B--2---:R-:W-:-:S03]  /*09d0*/  IMAD.SHL.U32 R0, R19, 0x80, RZ ;  /* 0x0000008013007824 */ /* 0x004fc600078e00ff */
[----:B------:R1:W2:Y:S01]  /*09e0*/  LDG.E.U16 R18, desc[UR20][R22.64+0xc0] ;  /* 0x0000c01416127981 */ /* 0x0002a2000c1e1500 */
[----:B---3--:R-:W-:-:S03]  /*09f0*/  IMAD.SHL.U32 R2, R17, 0x80, RZ ;  /* 0x0000008011027824 */ /* 0x008fc600078e00ff */
[----:B------:R-:W3:Y:S04]  /*0a00*/  LDG.E.U16 R20, desc[UR20][R12.64+0x40] ;  /* 0x000040140c147981 */ /* 0x000ee8000c1e1500 */
[----:B------:R0:W2:Y:S01]  /*0a10*/  LDG.E.U16 R21, desc[UR20][R12.64+0xc0] ;  /* 0x0000c0140c157981 */ /* 0x0000a2000c1e1500 */
[----:B-1----:R-:W-:-:S03]  /*0a20*/  LEA R22, P0, R17, R4, 0x8 ;  /* 0x0000000411167211 */ /* 0x002fc600078040ff */
[----:B------:R1:W-:Y:S01]  /*0a30*/  STS.U16 [R27+UR10+0x4800], R10 ;  /* 0x0048000a1b007988 */ /* 0x0003e2000800040a */
[----:B------:R-:W-:-:S03]  /*0a40*/  LEA.HI.X R23, R2, R5, RZ, 0x1, P0 ;  /* 0x0000000502177211 */ /* 0x000fc600000f0cff */
[----:B------:R1:W-:Y:S01]  /*0a50*/  STS.U16 [R27+UR10+0x4c00], R14 ;  /* 0x004c000e1b007988 */ /* 0x0003e2000800040a */
[-C--:B0-----:R-:W-:Y:S01]  /*0a60*/  LEA R12, P3, R15, R4.reuse, 0x8 ;  /* 0x000000040f0c7211 */ /* 0x081fe200078640ff */
[----:B------:R-:W-:Y:S02]  /*0a70*/  IMAD.WIDE.U32 R22, R3, 0x2, R22 ;  /* 0x0000000203167825 */ /* 0x000fe400078e0016 */
[----:B------:R0:W-:Y:S01]  /*0a80*/  STS.U16 [R27+UR10+0x5000], R16 ;  /* 0x005000101b007988 */ /* 0x0001e2000800040a */
[-C--:B-1----:R-:W-:Y:S02]  /*0a90*/  LEA R10, P2, R19, R4.reuse, 0x8 ;  /* 0x00000004130a7211 */ /* 0x082fe400078440ff */
[-C--:B------:R-:W-:Y:S01]  /*0aa0*/  LEA.HI.X R13, R42, R5.reuse, RZ, 0x1, P3 ;  /* 0x000000052a0d7211 */ /* 0x080fe200018f0cff */
[----:B------:R-:W-:Y:S01]  /*0ab0*/  STS.U16 [R27+UR10+0x5400], R24 ;  /* 0x005400181b007988 */ /* 0x000fe2000800040a */
[-C--:B------:R-:W-:Y:S02]  /*0ac0*/  LEA R14, P4, R11, R4.reuse, 0x8 ;  /* 0x000000040b0e7211 */ /* 0x080fe400078840ff */
[----:B------:R-:W-:Y:S01]  /*0ad0*/  LEA.HI.X R11, R0, R5, RZ, 0x1, P2 ;  /* 0x00000005000b7211 */ /* 0x000fe200010f0cff */
[----:B------:R-:W-:Y:S01]  /*0ae0*/  STS.U16 [R27+UR10+0x5800], R30 ;  /* 0x0058001e1b007988 */ /* 0x000fe2000800040a */
[----:B0-----:R-:W-:-:S02]  /*0af0*/  LEA R16, P5, R9, R4, 0x8 ;  /* 0x0000000409107211 */ /* 0x001fc400078a40ff */
[----:B------:R-:W-:Y:S01]  /*0b00*/  LEA R4, P6, R7, R4, 0x8 ;  /* 0x0000000407047211 */ /* 0x000fe200078c40ff */
[----:B------:R-:W-:Y:S01]  /*0b10*/  STS.U16 [R27+UR10+0x5c00], R26 ;  /* 0x005c001a1b007988 */ /* 0x000fe2000800040a */
[-C--:B------:R-:W-:Y:S02]  /*0b20*/  LEA.HI.X R15, R36, R5.reuse, RZ, 0x1, P4 ;  /* 0x00000005240f7211 */ /* 0x080fe400020f0cff */
[-C--:B------:R-:W-:Y:S01]  /*0b30*/  LEA.HI.X R17, R40, R5.reuse, RZ, 0x1, P5 ;  /* 0x0000000528117211 */ /* 0x080fe200028f0cff */
[C---:B------:R-:W-:Y:S01]  /*0b40*/  IMAD.WIDE.U32 R10, R3.reuse, 0x2, R10 ;  /* 0x00000002030a7825 */ /* 0x040fe200078e000a */
[----:B------:R-:W-:Y:S01]  /*0b50*/  LEA.HI.X R5, R38, R5, RZ, 0x1, P6 ;  /* 0x0000000526057211 */ /* 0x000fe200030f0cff */
[----:B------:R0:W-:Y:S02]  /*0b60*/  STS.U16 [R6+UR10], R43 ;  /* 0x0000002b06007988 */ /* 0x0001e4000800040a */
[C---:B------:R-:W-:Y:S02]  /*0b70*/  IMAD.WIDE.U32 R12, R3.reuse, 0x2, R12 ;  /* 0x00000002030c7825 */ /* 0x040fe400078e000c */
[----:B------:R-:W2:Y:S02]  /*0b80*/  LDG.E.U16 R7, desc[UR20][R22.64] ;  /* 0x0000001416077981 */ /* 0x000ea4000c1e1500 */
[----:B------:R-:W-:-:S02]  /*0b90*/  IMAD.WIDE.U32 R14, R3, 0x2, R14 ;  /* 0x00000002030e7825 */ /* 0x000fc400078e000e */
[----:B------:R-:W3:Y:S02]  /*0ba0*/  LDG.E.U16 R9, desc[UR20][R22.64+0x80] ;  /* 0x0000801416097981 */ /* 0x000ee4000c1e1500 */
[C---:B------:R-:W-:Y:S02]  /*0bb0*/  IMAD.WIDE.U32 R16, R3.reuse, 0x2, R16 ;  /* 0x0000000203107825 */ /* 0x040fe400078e0010 */
[----:B------:R-:W4:Y:S02]  /*0bc0*/  LDG.E.U16 R19, desc[UR20][R10.64] ;  /* 0x000000140a137981 */ /* 0x000f24000c1e1500 */
[----:B------:R-:W-:Y:S02]  /*0bd0*/  IMAD.WIDE.U32 R4, R3, 0x2, R4 ;  /* 0x0000000203047825 */ /* 0x000fe400078e0004 */
[----:B------:R-:W4:Y:S04]  /*0be0*/  LDG.E.U16 R25, desc[UR20][R10.64+0x80] ;  /* 0x000080140a197981 */ /* 0x000f28000c1e1500 */
[----:B------:R-:W4:Y:S04]  /*0bf0*/  LDG.E.U16 R29, desc[UR20][R12.64] ;  /* 0x000000140c1d7981 */ /* 0x000f28000c1e1500 */
[----:B------:R-:W4:Y:S04]  /*0c00*/  LDG.E.U16 R31, desc[UR20][R12.64+0x80] ;  /* 0x000080140c1f7981 */ /* 0x000f28000c1e1500 */
[----:B------:R-:W4:Y:S04]  /*0c10*/  LDG.E.U16 R33, desc[UR20][R14.64] ;  /* 0x000000140e217981 */ /* 0x000f28000c1e1500 */
[----:B------:R-:W4:Y:S04]  /*0c20*/  LDG.E.U16 R35, desc[UR20][R14.64+0x80] ;  /* 0x000080140e237981 */ /* 0x000f28000c1e1500 */
[----:B------:R-:W4:Y:S04]  /*0c30*/  LDG.E.U16 R41, desc[UR20][R16.64] ;  /* 0x0000001410297981 */ /* 0x000f28000c1e1500 */
[----:B0-----:R-:W4:Y:S04]  /*0c40*/  LDG.E.U16 R43, desc[UR20][R16.64+0x80] ;  /* 0x00008014102b7981 */ /* 0x001f28000c1e1500 */
[----:B------:R-:W4:Y:S04]  /*0c50*/  LDG.E.U16 R45, desc[UR20][R4.64] ;  /* 0x00000014042d7981 */ /* 0x000f28000c1e1500 */
[----:B------:R-:W4:Y:S04]  /*0c60*/  LDG.E.U16 R47, desc[UR20][R4.64+0x80] ;  /* 0x00008014042f7981 */ /* 0x000f28000c1e1500 */
[----:B------:R-:W4:Y:S04]  /*0c70*/  LDG.E.U16 R24, desc[UR20][R22.64+0x40] ;  /* 0x0000401416187981 */ /* 0x000f28000c1e1500 */
[----:B------:R-:W4:Y:S04]  /*0c80*/  LDG.E.U16 R26, desc[UR20][R22.64+0xc0] ;  /* 0x0000c014161a7981 */ /* 0x000f28000c1e1500 */
[----:B------:R-:W4:Y:S04]  /*0c90*/  LDG.E.U16 R28, desc[UR20][R10.64+0x40] ;  /* 0x000040140a1c7981 */ /* 0x000f28000c1e1500 */
[----:B------:R0:W4:Y:S04]  /*0ca0*/  LDG.E.U16 R30, desc[UR20][R10.64+0xc0] ;  /* 0x0000c0140a1e7981 */ /* 0x000128000c1e1500 */
[----:B------:R-:W4:Y:S04]  /*0cb0*/  LDG.E.U16 R32, desc[UR20][R12.64+0x40] ;  /* 0x000040140c207981 */ /* 0x000f28000c1e1500 */
[----:B------:R-:W4:Y:S04]  /*0cc0*/  LDG.E.U16 R34, desc[UR20][R12.64+0xc0] ;  /* 0x0000c0140c227981 */ /* 0x000f28000c1e1500 */
[----:B------:R-:W4:Y:S04]  /*0cd0*/  LDG.E.U16 R48, desc[UR20][R14.64+0x40] ;  /* 0x000040140e307981 */ /* 0x000f28000c1e1500 */
[----:B------:R-:W4:Y:S04]  /*0ce0*/  LDG.E.U16 R50, desc[UR20][R14.64+0xc0] ;  /* 0x0000c0140e327981 */ /* 0x000f28000c1e1500 */
[----:B------:R-:W4:Y:S04]  /*0cf0*/  LDG.E.U16 R52, desc[UR20][R16.64+0x40] ;  /* 0x0000401410347981 */ /* 0x000f28000c1e1500 */
[----:B------:R-:W4:Y:S04]  /*0d00*/  LDG.E.U16 R54, desc[UR20][R16.64+0xc0] ;  /* 0x0000c01410367981 */ /* 0x000f28000c1e1500 */
[----:B------:R-:W4:Y:S04]  /*0d10*/  LDG.E.U16 R56, desc[UR20][R4.64+0x40] ;  /* 0x0000401404387981 */ /* 0x000f28000c1e1500 */
[----:B------:R1:W4:Y:S01]  /*0d20*/  LDG.E.U16 R58, desc[UR20][R4.64+0xc0] ;  /* 0x0000c014043a7981 */ /* 0x000322000c1e1500 */
[----:B------:R-:W-:Y:S01]  /*0d30*/  LOP3.LUT P2, RZ, R37, 0xff, RZ, 0xc0, !PT ;  /* 0x000000ff25ff7812 */ /* 0x000fe2000784c0ff */
[----:B------:R-:W-:Y:S01]  /*0d40*/  UMOV UR4, 0x1 ;  /* 0x0000000100047882 */ /* 0x000fe20000000000 */
[----:B0-----:R-:W-:Y:S01]  /*0d50*/  SHF.R.U32.HI R10, RZ, 0x5, R37 ;  /* 0x00000005ff0a7819 */ /* 0x001fe20000011625 */
[----:B------:R0:W-:Y:S04]  /*0d60*/  STS.U16 [R6+UR10+0x2000], R51 ;  /* 0x0020003306007988 */ /* 0x0001e8000800040a */
[----:B------:R0:W-:Y:S04]  /*0d70*/  STS.U16 [R6+UR10+0x400], R53 ;  /* 0x0004003506007988 */ /* 0x0001e8000800040a */
[----:B------:R0:W-:Y:S02]  /*0d80*/  STS.U16 [R6+UR10+0x2400], R55 ;  /* 0x0024003706007988 */ /* 0x0001e4000800040a */
[----:B------:R-:W-:-:S05]  /*0d90*/  VOTEU.ALL UP0, P2 ;  /* 0x0000000000ff7886 */ /* 0x000fca0001000000 */
[----:B------:R-:W-:-:S04]  /*0da0*/  @!UP0 UIADD3 UR4, UPT, UPT, -UR4, 0x100000, URZ ;  /* 0x0010000004048890 */ /* 0x000fc8000fffe1ff */
[----:B------:R-:W-:Y:S02]  /*0db0*/  @!UP0 USHF.L.U32 UR5, UR4, 0xb, URZ ;  /* 0x0000000b04058899 */ /* 0x000fe400080006ff */
[----:B------:R-:W-:Y:S01]  /*0dc0*/  @!UP0 USHF.L.U32 UR4, UR4, 0x1, URZ ;  /* 0x0000000104048899 */ /* 0x000fe200080006ff */
[----:B------:R-:W-:Y:S01]  /*0dd0*/  VOTEU.ALL UP1, P2 ;  /* 0x0000000000ff7886 */ /* 0x000fe20001020000 */
[----:B------:R-:W-:Y:S02]  /*0de0*/  R2UR UR8, R10 ;  /* 0x000000000a0872ca */ /* 0x000fe400000e0000 */
[----:B-1----:R-:W-:-:S11]  /*0df0*/  LOP3.LUT R4, R37, 0xff, RZ, 0xc0, !PT ;  /* 0x000000ff25047812 */ /* 0x002fd600078ec0ff */
[----:B------:R-:W-:Y:S01]  /*0e00*/  UISETP.NE.U32.AND UP0, UPT, UR8, URZ, UPT ;  /* 0x000000ff0800728c */ /* 0x000fe2000bf05070 */
[----:B--2---:R0:W-:Y:S04]  /*0e10*/  STS.U16 [R6+UR10+0x800], R7 ;  /* 0x0008000706007988 */ /* 0x0041e8000800040a */
[----:B---3--:R0:W-:Y:S04]  /*0e20*/  STS.U16 [R6+UR10+0x2800], R9 ;  /* 0x0028000906007988 */ /* 0x0081e8000800040a */
[----:B----4-:R0:W-:Y:S04]  /*0e30*/  STS.U16 [R6+UR10+0xc00], R19 ;  /* 0x000c001306007988 */ /* 0x0101e8000800040a */
[----:B------:R0:W-:Y:S04]  /*0e40*/  STS.U16 [R6+UR10+0x2c00], R25 ;  /* 0x002c001906007988 */ /* 0x0001e8000800040a */
        /* <DEDUP_REMOVED lines=8> */
[----:B------:R0:W-:Y:S04]  /*0ed0*/  STS.U16 [R27+UR10], R8 ;  /* 0x000000081b007988 */ /* 0x0001e8000800040a */
        /* <DEDUP_REMOVED lines=14> */
[----:B------:R0:W-:Y:S01]  /*0fc0*/  STS.U16 [R27+UR10+0x3c00], R58 ;  /* 0x003c003a1b007988 */ /* 0x0001e2000800040a */
[----:B------:R1:W-:Y:S06]  /*0fd0*/  MEMBAR.ALL.CTA ;  /* 0x0000000000007992 */ /* 0x0003ec0000008000 */
[----:B-1----:R-:W-:Y:S04]  /*0fe0*/  FENCE.VIEW.ASYNC.S ;  /* 0x00000000000073c6 */ /* 0x002fe80000000000 */
[----:B------:R-:W1:Y:S02]  /*0ff0*/  FENCE.VIEW.ASYNC.S ;  /* 0x00000000000073c6 */ /* 0x000e640000000000 */
[----:B-1----:R0:W1:Y:S02]  /*1000*/  @!UP1 SYNCS.EXCH.64 URZ, [UR10+0x6000], UR4 ;  /* 0x006000040aff95b2 */ /* 0x0020640008000100 */
[----:B-1----:R-:W-:Y:S06]  /*1010*/  BAR.SYNC.DEFER_BLOCKING 0x0 ;  /* 0x0000000000007b1d */ /* 0x002fec0000010000 */
[----:B0-----:R-:W-:Y:S05]  /*1020*/  BRA.U UP0, `(.L_x_6) ;  /* 0x0000000100787547 */ /* 0x001fea000b800000 */
[----:B------:R-:W-:Y:S02]  /*1030*/  UIADD3 UR4, UPT, UPT, UR10, 0x4000, URZ ;  /* 0x000040000a047890 */ /* 0x000fe4000fffe0ff */
[----:B------:R-:W-:Y:S02]  /*1040*/  USHF.R.U32.HI UR5, URZ, 0x4, UR10 ;  /* 0x00000004ff057899 */ /* 0x000fe4000801160a */
[----:B------:R-:W-:Y:S02]  /*1050*/  USHF.R.U32.HI UR4, URZ, 0x4, UR4 ;  /* 0x00000004ff047899 */ /* 0x000fe40008011604 */
[----:B------:R-:W-:Y:S02]  /*1060*/  USGXT.U32 UR5, UR5, 0xe ;  /* 0x0000000e0505789a */ /* 0x000fe40008000000 */
[----:B------:R-:W-:Y:S02]  /*1070*/  USGXT.U32 UR6, UR4, 0xe ;  /* 0x0000000e0406789a */ /* 0x000fe40008000000 */
[----:B------:R-:W-:-:S02]  /*1080*/  UIADD3 UR22, UP1, UPT, UR5, 0x2000080, URZ ;  /* 0x0200008005167890 */ /* 0x000fc4000ff3e0ff */
[----:B------:R-:W-:Y:S01]  /*1090*/  UIADD3 UR24, UP0, UPT, UR6, 0x2, URZ ;  /* 0x0000000206187890 */ /* 0x000fe2000ff1e0ff */
[----:B------:R-:W-:Y:S01]  /*10a0*/  UMOV UR4, URZ ;  /* 0x000000ff00047c82 */ /* 0x000fe20008000000 */
[----:B------:R-:W-:Y:S01]  /*10b0*/  UMOV UR26, 0x0 ;  /* 0x00000000001a7882 */ /* 0x000fe20000000000 */
[----:B------:R-:W-:Y:S02]  /*10c0*/  UIADD3.X UR23, UPT, UPT, UR4, 0x40004040, URZ, UP1, !UPT ;  /* 0x4000404004177890 */ /* 0x000fe40008ffe4ff */
[----:B------:R-:W-:Y:S02]  /*10d0*/  UIADD3.X UR25, UPT, UPT, UR4, 0x40004040, URZ, UP0, !UPT ;  /* 0x4000404004197890 */ /* 0x000fe400087fe4ff */
[----:B------:R-:W-:Y:S02]  /*10e0*/  ULOP3.LUT UR4, UR5, 0x2000000, URZ, 0xfc, !UPT ;  /* 0x0200000005047892 */ /* 0x000fe4000f8efcff */
[----:B------:R-:W-:Y:S02]  /*10f0*/  UIADD3.64 UR14, UPT, UPT, UR22, 0x80, URZ ;  /* 0x00000080160e7897 */ /* 0x000fe4000fffe0ff */
[----:B------:R-:W-:-:S02]  /*1100*/  UIADD3.64 UR12, UPT, UPT, UR24, 0x2, URZ ;  /* 0x00000002180c7897 */ /* 0x000fc4000fffe0ff */
[----:B------:R-:W-:Y:S02]  /*1110*/  UIADD3.64 UR18, UPT, UPT, UR22, 0x100, URZ ;  /* 0x0000010016127897 */ /* 0x000fe4000fffe0ff */
[----:B------:R-:W-:Y:S01]  /*1120*/  UIADD3.64 UR16, UPT, UPT, UR24, 0x4, URZ ;  /* 0x0000000418107897 */ /* 0x000fe2000fffe0ff */
[----:B------:R-:W-:Y:S01]  /*1130*/  UMOV UR27, 0x4210490 ;  /* 0x04210490001b7882 */ /* 0x000fe20000000000 */
[----:B------:R-:W-:Y:S01]  /*1140*/  UMOV UR7, 0x40004040 ;  /* 0x4000404000077882 */ /* 0x000fe20000000000 */
[----:B------:R-:W-:Y:S01]  /*1150*/  UMOV UR5, 0x40004040 ;  /* 0x4000404000057882 */ /* 0x000fe20000000000 */
[----:B------:R-:W-:Y:S01]  /*1160*/  UMOV UR28, 0x0 ;  /* 0x00000000001c7882 */ /* 0x000fe20000000000 */
[----:B------:R-:W-:Y:S01]  /*1170*/  UMOV UR29, 0x4210490 ;  /* 0x04210490001d7882 */ /* 0x000fe20000000000 */
[----:B------:R-:W-:Y:S01]  /*1180*/  UMOV UR30, 0x0 ;  /* 0x00000000001e7882 */ /* 0x000fe20000000000 */
[----:B------:R-:W-:Y:S01]  /*1190*/  UMOV UR31, 0x4210490 ;  /* 0x04210490001f7882 */ /* 0x000fe20000000000 */
[----:B------:R0:W-:Y:S01]  /*11a0*/  UTCHMMA gdesc[UR6], gdesc[UR4], tmem[UR11], tmem[UR26], idesc[UR27], !UPT ;  /* 0x00ff1a04060075ea */ /* 0x0001e2000f80000b */
[----:B------:R-:W-:Y:S01]  /*11b0*/  UMOV UR32, 0x0 ;  /* 0x0000000000207882 */ /* 0x000fe20000000000 */
[----:B------:R-:W-:Y:S01]  /*11c0*/  UMOV UR33, 0x4210490 ;  /* 0x0421049000217882 */ /* 0x000fe20000000000 */
[----:B------:R0:W-:Y:S01]  /*11d0*/  UTCHMMA gdesc[UR24], gdesc[UR22], tmem[UR11], tmem[UR28], idesc[UR29], UPT ;  /* 0x00ff1c16180075ea */ /* 0x0001e2000b80000b */
[----:B------:R0:W-:Y:S01]  /*11e0*/  UTCHMMA gdesc[UR12], gdesc[UR14], tmem[UR11], tmem[UR30], idesc[UR31], UPT ;  /* 0x00ff1e0e0c0075ea */ /* 0x0001e2000b80000b */
[----:B------:R0:W-:Y:S01]  /*11f0*/  UTCHMMA gdesc[UR16], gdesc[UR18], tmem[UR11], tmem[UR32], idesc[UR33], UPT ;  /* 0x00ff2012100075ea */ /* 0x0001e2000b80000b */
[----:B------:R-:W-:Y:S01]  /*1200*/  NOP ;  /* 0x0000000000007918 */ /* 0x000fe20000000000 */
.L_x_6:
[----:B------:R-:W-:Y:S02]  /*1210*/  ELECT P0, URZ, PT ;  /* 0x0000000000ff782f */ /* 0x000fe40003800000 */
[C---:B------:R-:W-:Y:S01]  /*1220*/  LOP3.LUT R41, R37.reuse, 0x7, RZ, 0xc0, !PT ;  /* 0x0000000725297812 */ /* 0x040fe200078ec0ff */
[----:B0-----:R-:W-:Y:S01]  /*1230*/  UIADD3 UR4, UPT, UPT, UR10, 0x6000, URZ ;  /* 0x000060000a047890 */ /* 0x001fe2000fffe0ff */
[C---:B------:R-:W-:Y:S01]  /*1240*/  IMAD.SHL.U32 R5, R37.reuse, 0x8, RZ ;  /* 0x0000000825057824 */ /* 0x040fe200078e00ff */
[----:B------:R-:W-:Y:S01]  /*1250*/  ISETP.LT.U32.AND P0, PT, R4, 0x20, P0 ;  /* 0x000000200400780c */ /* 0x000fe20000701070 */
[----:B------:R-:W-:Y:S01]  /*1260*/  UMOV UR5, URZ ;  /* 0x000000ff00057c82 */ /* 0x000fe20008000000 */
[C---:B------:R-:W-:Y:S02]  /*1270*/  IMAD.SHL.U32 R4, R37.reuse, 0x10, RZ ;  /* 0x0000001025047824 */ /* 0x040fe400078e00ff */
[----:B------:R-:W-:Y:S01]  /*1280*/  IMAD.SHL.U32 R6, R37, 0x40, RZ ;  /* 0x0000004025067824 */ /* 0x000fe200078e00ff */
[----:B------:R-:W-:-:S02]  /*1290*/  LOP3.LUT R5, R5, 0x300, RZ, 0xc0, !PT ;  /* 0x0000030005057812 */ /* 0x000fc400078ec0ff */
[----:B------:R-:W-:Y:S02]  /*12a0*/  LOP3.LUT R4, R4, 0x8f0, RZ, 0xc0, !PT ;  /* 0x000008f004047812 */ /* 0x000fe400078ec0ff */
[----:B------:R-:W-:-:S03]  /*12b0*/  LOP3.LUT R6, R6, 0x400, RZ, 0xc0, !PT ;  /* 0x0000040006067812 */ /* 0x000fc600078ec0ff */
[----:B------:R-:W-:Y:S01]  /*12c0*/  IMAD R4, R41, 0x1000, R4 ;  /* 0x0000100029047824 */ /* 0x000fe200078e0204 */
[----:B------:R-:W-:Y:S01]  /*12d0*/  VOTEU.ANY UP0, P0 ;  /* 0x0000000000ff7886 */ /* 0x000fe20000000100 */
[----:B------:R-:W-:-:S03]  /*12e0*/  VOTEU.ANY UP1, P0 ;  /* 0x0000000000ff7886 */ /* 0x000fc60000020100 */
[----:B------:R-:W-:Y:S01]  /*12f0*/  IADD3 R43, PT, PT, R5, R4, R6 ;  /* 0x00000004052b7210 */ /* 0x000fe20007ffe006 */
[----:B------:R-:W-:Y:S01]  /*1300*/  @UP0 UMOV UR6, UR4 ;  /* 0x0000000400060c82 */ /* 0x000fe20008000000 */
[----:B------:R-:W-:Y:S01]  /*1310*/  USHF.L.U32 UR4, UR8, 0x15, URZ ;  /* 0x0000001508047899 */ /* 0x000fe200080006ff */
[----:B------:R0:W-:Y:S01]  /*1320*/  @UP1 UTCBAR [UR6], URZ ;  /* 0x000000ff060013e9 */ /* 0x0001e200080000ff */
[----:B------:R-:W-:Y:S01]  /*1330*/  BAR.SYNC.DEFER_BLOCKING 0x0 ;  /* 0x0000000000007b1d */ /* 0x000fe20000010000 */
[----:B------:R-:W-:Y:S02]  /*1340*/  USHF.L.U32 UR5, UR8, 0x4, URZ ;  /* 0x0000000408057899 */ /* 0x000fe400080006ff */
[----:B------:R-:W-:Y:S02]  /*1350*/  ULOP3.LUT UR4, UR4, 0x600000, URZ, 0xc0, !UPT ;  /* 0x0060000004047892 */ /* 0x000fe4000f8ec0ff */
[----:B------:R-:W-:-:S04]  /*1360*/  ULOP3.LUT UR5, UR5, 0x40, URZ, 0xc0, !UPT ;  /* 0x0000004005057892 */ /* 0x000fc8000f8ec0ff */
[----:B------:R-:W-:Y:S01]  /*1370*/  UIADD3 UR4, UPT, UPT, UR5, UR4, UR11 ;  /* 0x0000000405047290 */ /* 0x000fe2000fffe00b */
[----:B------:R-:W1:Y:S02]  /*1380*/  SYNCS.PHASECHK.TRANS64.TRYWAIT P0, [UR10+0x6000], RZ ;  /* 0x006000ffff0075a7 */ /* 0x000e64000800110a */
[----:B01----:R-:W-:Y:S09]  /*1390*/  @!P0 BRA `(.L_x_7) ;  /* 0x0000000800388947 */ /* 0x003ff20003800000 */
.L_x_11:
[----:B------:R-:W-:Y:S01]  /*13a0*/  BAR.SYNC.DEFER_BLOCKING 0x0 ;  /* 0x0000000000007b1d */ /* 0x000fe20000010000 */
[----:B------:R-:W-:Y:S01]  /*13b0*/  IMAD.SHL.U32 R37, R37, 0x80, RZ ;  /* 0x0000008025257824 */ /* 0x000fe200078e00ff */
[C---:B------:R-:W-:Y:S01]  /*13c0*/  LOP3.LUT R45, R43.reuse, 0x10, RZ, 0x3c, !PT ;  /* 0x000000102b2d7812 */ /* 0x040fe200078e3cff */
[----:B------:R-:W-:Y:S01]  /*13d0*/  IMAD.SHL.U32 R46, R46, 0x4, RZ ;  /* 0x000000042e2e7824 */ /* 0x000fe200078e00ff */
[----:B------:R-:W-:Y:S02]  /*13e0*/  LOP3.LUT R47, R43, 0x30, RZ, 0x3c, !PT ;  /* 0x000000302b2f7812 */ /* 0x000fe400078e3cff */
[----:B------:R-:W-:Y:S01]  /*13f0*/  LOP3.LUT R48, R37, 0x7c00, RZ, 0xc0, !PT ;  /* 0x00007c0025307812 */ /* 0x000fe200078ec0ff */
[----:B------:R-:W-:Y:S01]  /*1400*/  LDTM.16dp32bit_t0_t15.x32 R4, tmem[UR4] ;  /* 0x00000004000479ee */ /* 0x000fe20008a80000 */
[----:B------:R-:W0:Y:S01]  /*1410*/  LDTM.16dp32bit_t16_t31.x32 R4, tmem[UR4+0x20] ;  /* 0x00002004000479ee */ /* 0x000e220008aa0000 */
[----:B------:R-:W-:Y:S01]  /*1420*/  LOP3.LUT R49, R43, 0x50, RZ, 0x3c, !PT ;  /* 0x000000502b317812 */ /* 0x000fe200078e3cff */
[----:B------:R-:W1:Y:S01]  /*1430*/  LDCU.64 UR4, c[0x0][0x390] ;  /* 0x00007200ff0477ac */ /* 0x000e620008000a00 */
[----:B------:R-:W-:Y:S01]  /*1440*/  IMAD R48, R41, 0x10, R48 ;  /* 0x0000001029307824 */ /* 0x000fe200078e0230 */
[----:B------:R-:W-:-:S02]  /*1450*/  LOP3.LUT R41, R43, 0x20, RZ, 0x3c, !PT ;  /* 0x000000202b297812 */ /* 0x000fc400078e3cff */
[----:B------:R-:W-:Y:S02]  /*1460*/  LOP3.LUT R50, R43, 0x60, RZ, 0x3c, !PT ;  /* 0x000000602b327812 */ /* 0x000fe400078e3cff */
[----:B------:R-:W-:Y:S01]  /*1470*/  LOP3.LUT R37, R48, R39, RZ, 0x3c, !PT ;  /* 0x0000002730257212 */ /* 0x000fe200078e3cff */
[----:B------:R-:W-:Y:S01]  /*1480*/  IMAD.SHL.U32 R39, R3, 0x4, RZ ;  /* 0x0000000403277824 */ /* 0x000fe200078e00ff */
[----:B------:R-:W-:Y:S01]  /*1490*/  LOP3.LUT R48, R43, 0x40, RZ, 0x3c, !PT ;  /* 0x000000402b307812 */ /* 0x000fe200078e3cff */
[----:B------:R-:W0:Y:S01]  /*14a0*/  @!P2 SYNCS.CCTL.IV [UR10+0x6000] ;  /* 0x00600000ff00a9b1 */ /* 0x000e22000800000a */
[----:B------:R-:W-:Y:S01]  /*14b0*/  NOP ;  /* 0x0000000000007918 */ /* 0x000fe20000000000 */
[----:B0-----:R-:W-:Y:S01]  /*14c0*/  BAR.SYNC.DEFER_BLOCKING 0x0 ;  /* 0x0000000000007b1d */ /* 0x001fe20000010000 */
[----:B-1----:R-:W-:-:S05]  /*14d0*/  IADD3 R46, P2, P3, R39, UR4, R46 ;  /* 0x00000004272e7c10 */ /* 0x002fca000fb5e02e */
[----:B------:R0:W-:Y:S04]  /*14e0*/  STS.128 [R43+UR10], R4 ;  /* 0x000000042b007988 */ /* 0x0001e80008000c0a */
[----:B------:R-:W-:Y:S04]  /*14f0*/  STS.128 [R45+UR10], R8 ;  /* 0x000000082d007988 */ /* 0x000fe80008000c0a */
[----:B------:R-:W-:Y:S04]  /*1500*/  STS.128 [R41+UR10], R12 ;  /* 0x0000000c29007988 */ /* 0x000fe80008000c0a */
[----:B------:R1:W-:Y:S01]  /*1510*/  STS.128 [R47+UR10], R16 ;  /* 0x000000102f007988 */ /* 0x0003e20008000c0a */
[----:B0-----:R-:W-:-:S03]  /*1520*/  LOP3.LUT R43, R43, 0x70, RZ, 0x3c, !PT ;  /* 0x000000702b2b7812 */ /* 0x001fc600078e3cff */
[----:B------:R0:W-:Y:S04]  /*1530*/  STS.128 [R48+UR10], R20 ;  /* 0x0000001430007988 */ /* 0x0001e80008000c0a */
[----:B------:R-:W-:Y:S04]  /*1540*/  STS.128 [R49+UR10], R24 ;  /* 0x0000001831007988 */ /* 0x000fe80008000c0a */
[----:B------:R2:W-:Y:S01]  /*1550*/  STS.128 [R50+UR10], R28 ;  /* 0x0000001c32007988 */ /* 0x0005e20008000c0a */
[----:B-1----:R-:W-:-:S03]  /*1560*/  LEA R16, P0, R44, UR4, 0x2 ;  /* 0x000000042c107c11 */ /* 0x002fc6000f8010ff */
[----:B------:R1:W-:Y:S01]  /*1570*/  STS.128 [R43+UR10], R32 ;  /* 0x000000202b007988 */ /* 0x0003e20008000c0a */
[----:B------:R-:W-:Y:S02]  /*1580*/  IADD3.X R47, PT, PT, RZ, UR5, RZ, P2, P3 ;  /* 0x00000005ff2f7c10 */ /* 0x000fe400097e64ff */
[----:B------:R-:W-:Y:S01]  /*1590*/  LEA.HI.X R44, R44, UR5, RZ, 0x2, P0 ;  /* 0x000000052c2c7c11 */ /* 0x000fe200080f14ff */
[----:B------:R-:W-:Y:S01]  /*15a0*/  BAR.SYNC.DEFER_BLOCKING 0x0 ;  /* 0x0000000000007b1d */ /* 0x000fe20000010000 */
[----:B0-----:R-:W-:-:S04]  /*15b0*/  LEA R48, P2, R40, UR4, 0x2 ;  /* 0x0000000428307c11 */ /* 0x001fc8000f8410ff */
[----:B------:R-:W-:Y:S02]  /*15c0*/  LEA.HI.X R40, R40, UR5, RZ, 0x2, P2 ;  /* 0x0000000528287c11 */ /* 0x000fe400090f14ff */
[----:B--2---:R-:W-:Y:S02]  /*15d0*/  LEA R30, P4, R2, UR4, 0x2 ;  /* 0x00000004021e7c11 */ /* 0x004fe4000f8810ff */
[----:B------:R-:W-:Y:S02]  /*15e0*/  LEA R28, P5, R0, UR4, 0x2 ;  /* 0x00000004001c7c11 */ /* 0x000fe4000f8a10ff */
[C---:B-1----:R-:W-:Y:S02]  /*15f0*/  IADD3 R32, P0, PT, R39.reuse, R16, RZ ;  /* 0x0000001027207210 */ /* 0x042fe40007f1e0ff */
[----:B------:R-:W-:Y:S02]  /*1600*/  LEA.HI.X R3, R2, UR5, RZ, 0x2, P4 ;  /* 0x0000000502037c11 */ /* 0x000fe4000a0f14ff */
[----:B------:R-:W-:Y:S01]  /*1610*/  LEA.HI.X R35, R0, UR5, RZ, 0x2, P5 ;  /* 0x0000000500237c11 */ /* 0x000fe2000a8f14ff */
[----:B------:R-:W-:Y:S01]  /*1620*/  IMAD.X R33, RZ, RZ, R44, P0 ;  /* 0x000000ffff217224 */ /* 0x000fe200000e062c */
[----:B------:R-:W-:-:S02]  /*1630*/  IADD3 R2, P4, PT, R39, R30, RZ ;  /* 0x0000001e27027210 */ /* 0x000fc40007f9e0ff */
[----:B------:R-:W-:Y:S02]  /*1640*/  LEA R34, P3, R42, UR4, 0x2 ;  /* 0x000000042a227c11 */ /* 0x000fe4000f8610ff */
[----:B------:R-:W-:Y:S01]  /*1650*/  LEA R50, P0, R36, UR4, 0x2 ;  /* 0x0000000424327c11 */ /* 0x000fe2000f8010ff */
[----:B------:R-:W-:Y:S01]  /*1660*/  IMAD.X R3, RZ, RZ, R3, P4 ;  /* 0x000000ffff037224 */ /* 0x000fe200020e0603 */
[----:B------:R-:W0:Y:S01]  /*1670*/  LDSM.16.M88.4 R8, [R37+UR10] ;  /* 0x0000000a2508783b */ /* 0x000e220008000200 */
[----:B------:R-:W-:Y:S02]  /*1680*/  LEA.HI.X R0, R42, UR5, RZ, 0x2, P3 ;  /* 0x000000052a007c11 */ /* 0x000fe400098f14ff */
[C---:B------:R-:W-:Y:S01]  /*1690*/  IADD3 R34, P3, PT, R39.reuse, R34, RZ ;  /* 0x0000002227227210 */ /* 0x040fe20007f7e0ff */
[----:B------:R-:W1:Y:S01]  /*16a0*/  LDSM.16.M88.4 R4, [R37+UR10+0x80] ;  /* 0x0000800a2504783b */ /* 0x000e620008000200 */
[----:B------:R-:W-:Y:S02]  /*16b0*/  LEA.HI.X R36, R36, UR5, RZ, 0x2, P0 ;  /* 0x0000000524247c11 */ /* 0x000fe400080f14ff */
[----:B------:R-:W-:Y:S01]  /*16c0*/  IADD3 R42, P4, PT, R39, R48, RZ ;  /* 0x00000030272a7210 */ /* 0x000fe20007f9e0ff */
[----:B------:R-:W2:Y:S04]  /*16d0*/  LDSM.16.M88.4 R12, [R37+UR10+0x100] ;  /* 0x0001000a250c783b */ /* 0x000ea80008000200 */
[----:B------:R-:W3:Y:S01]  /*16e0*/  LDSM.16.M88.4 R20, [R37+UR10+0x180] ;  /* 0x0001800a2514783b */ /* 0x000ee20008000200 */
[----:B------:R-:W-:-:S03]  /*16f0*/  IMAD.X R43, RZ, RZ, R40, P4 ;  /* 0x000000ffff2b7224 */ /* 0x000fc600020e0628 */
[----:B------:R-:W4:Y:S04]  /*1700*/  LDSM.16.M88.4 R16, [R37+UR10+0x200] ;  /* 0x0002000a2510783b */ /* 0x000f280008000200 */
[----:B------:R-:W5:Y:S04]  /*1710*/  LDSM.16.M88.4 R24, [R37+UR10+0x280] ;  /* 0x0002800a2518783b */ /* 0x000f680008000200 */
[----:B0-----:R-:W-:Y:S04]  /*1720*/  STG.E desc[UR20][R46.64], R8 ;  /* 0x000000082e007986 */ /* 0x001fe8000c101914 */
[----:B------:R-:W-:Y:S04]  /*1730*/  STG.E desc[UR20][R46.64+0x80], R9 ;  /* 0x000080092e007986 */ /* 0x000fe8000c101914 */
[----:B------:R-:W-:Y:S04]  /*1740*/  STG.E desc[UR20][R46.64+0x100], R10 ;  /* 0x0001000a2e007986 */ /* 0x000fe8000c101914 */
[----:B------:R-:W-:Y:S04]  /*1750*/  STG.E desc[UR20][R46.64+0x180], R11 ;  /* 0x0001800b2e007986 */ /* 0x000fe8000c101914 */
[----:B-1----:R0:W-:Y:S04]  /*1760*/  STG.E desc[UR20][R32.64], R4 ;  /* 0x0000000420007986 */ /* 0x0021e8000c101914 */
[----:B------:R-:W1:Y:S04]  /*1770*/  LDSM.16.M88.4 R8, [R37+UR10+0x300] ;  /* 0x0003000a2508783b */ /* 0x000e680008000200 */
[----:B------:R2:W-:Y:S01]  /*1780*/  STG.E desc[UR20][R32.64+0x80], R5 ;  /* 0x0000800520007986 */ /* 0x0005e2000c101914 */
[----:B0-----:R-:W-:-:S03]  /*1790*/  IADD3 R4, P5, PT, R39, R28, RZ ;  /* 0x0000001c27047210 */ /* 0x001fc60007fbe0ff */
[----:B------:R0:W-:Y:S04]  /*17a0*/  STG.E desc[UR20][R32.64+0x100], R6 ;  /* 0x0001000620007986 */ /* 0x0001e8000c101914 */
[----:B------:R-:W1:Y:S01]  /*17b0*/  LDSM.16.M88.4 R28, [R37+UR10+0x380] ;  /* 0x0003800a251c783b */ /* 0x000e620008000200 */
[----:B--2---:R-:W-:Y:S01]  /*17c0*/  IMAD.X R5, RZ, RZ, R35, P5 ;  /* 0x000000ffff057224 */ /* 0x004fe200028e0623 */
[C---:B------:R-:W-:Y:S01]  /*17d0*/  LEA R44, P5, R38.reuse, UR4, 0x2 ;  /* 0x00000004262c7c11 */ /* 0x040fe2000f8a10ff */
[----:B------:R-:W-:Y:S01]  /*17e0*/  IMAD.X R35, RZ, RZ, R0, P3 ;  /* 0x000000ffff237224 */ /* 0x000fe200018e0600 */
[----:B------:R2:W-:Y:S01]  /*17f0*/  STG.E desc[UR20][R32.64+0x180], R7 ;  /* 0x0001800720007986 */ /* 0x0005e2000c101914 */
[C---:B0-----:R-:W-:Y:S02]  /*1800*/  IADD3 R6, P6, PT, R39.reuse, R50, RZ ;  /* 0x0000003227067210 */ /* 0x041fe40007fde0ff */
[----:B------:R-:W-:Y:S01]  /*1810*/  IADD3 R44, P3, PT, R39, R44, RZ ;  /* 0x0000002c272c7210 */ /* 0x000fe20007f7e0ff */
[----:B------:R0:W-:Y:S01]  /*1820*/  STG.E desc[UR20][R2.64], R12 ;  /* 0x0000000c02007986 */ /* 0x0001e2000c101914 */
[----:B------:R-:W-:-:S03]  /*1830*/  LEA.HI.X R38, R38, UR5, RZ, 0x2, P5 ;  /* 0x0000000526267c11 */ /* 0x000fc6000a8f14ff */
[----:B------:R0:W-:Y:S02]  /*1840*/  STG.E desc[UR20][R2.64+0x80], R13 ;  /* 0x0000800d02007986 */ /* 0x0001e4000c101914 */
[----:B------:R-:W-:Y:S02]  /*1850*/  IMAD.X R45, RZ, RZ, R38, P3 ;  /* 0x000000ffff2d7224 */ /* 0x000fe400018e0626 */
[----:B--2---:R-:W-:Y:S01]  /*1860*/  IMAD.X R7, RZ, RZ, R36, P6 ;  /* 0x000000ffff077224 */ /* 0x004fe200030e0624 */
[----:B------:R0:W-:Y:S04]  /*1870*/  STG.E desc[UR20][R2.64+0x100], R14 ;  /* 0x0001000e02007986 */ /* 0x0001e8000c101914 */
[----:B------:R0:W-:Y:S04]  /*1880*/  STG.E desc[UR20][R2.64+0x180], R15 ;  /* 0x0001800f02007986 */ /* 0x0001e8000c101914 */
[----:B---3--:R0:W-:Y:S04]  /*1890*/  STG.E desc[UR20][R4.64], R20 ;  /* 0x0000001404007986 */ /* 0x0081e8000c101914 */
[----:B------:R0:W-:Y:S04]  /*18a0*/  STG.E desc[UR20][R4.64+0x80], R21 ;  /* 0x0000801504007986 */ /* 0x0001e8000c101914 */
[----:B------:R0:W-:Y:S04]  /*18b0*/  STG.E desc[UR20][R4.64+0x100], R22 ;  /* 0x0001001604007986 */ /* 0x0001e8000c101914 */
[----:B------:R0:W-:Y:S04]  /*18c0*/  STG.E desc[UR20][R4.64+0x180], R23 ;  /* 0x0001801704007986 */ /* 0x0001e8000c101914 */
[----:B----4-:R0:W-:Y:S04]  /*18d0*/  STG.E desc[UR20][R34.64], R16 ;  /* 0x0000001022007986 */ /* 0x0101e8000c101914 */
[----:B------:R0:W-:Y:S04]  /*18e0*/  STG.E desc[UR20][R34.64+0x80], R17 ;  /* 0x0000801122007986 */ /* 0x0001e8000c101914 */
[----:B------:R0:W-:Y:S04]  /*18f0*/  STG.E desc[UR20][R34.64+0x100], R18 ;  /* 0x0001001222007986 */ /* 0x0001e8000c101914 */
[----:B------:R0:W-:Y:S04]  /*1900*/  STG.E desc[UR20][R34.64+0x180], R19 ;  /* 0x0001801322007986 */ /* 0x0001e8000c101914 */
[----:B-----5:R0:W-:Y:S04]  /*1910*/  STG.E desc[UR20][R6.64], R24 ;  /* 0x0000001806007986 */ /* 0x0201e8000c101914 */
[----:B------:R0:W-:Y:S04]  /*1920*/  STG.E desc[UR20][R6.64+0x80], R25 ;  /* 0x0000801906007986 */ /* 0x0001e8000c101914 */
[----:B------:R0:W-:Y:S04]  /*1930*/  STG.E desc[UR20][R6.64+0x100], R26 ;  /* 0x0001001a06007986 */ /* 0x0001e8000c101914 */
[----:B------:R0:W-:Y:S04]  /*1940*/  STG.E desc[UR20][R6.64+0x180], R27 ;  /* 0x0001801b06007986 */ /* 0x0001e8000c101914 */
[----:B-1----:R0:W-:Y:S04]  /*1950*/  STG.E desc[UR20][R42.64], R8 ;  /* 0x000000082a007986 */ /* 0x0021e8000c101914 */
[----:B------:R0:W-:Y:S04]  /*1960*/  STG.E desc[UR20][R42.64+0x80], R9 ;  /* 0x000080092a007986 */ /* 0x0001e8000c101914 */
[----:B------:R0:W-:Y:S04]  /*1970*/  STG.E desc[UR20][R42.64+0x100], R10 ;  /* 0x0001000a2a007986 */ /* 0x0001e8000c101914 */
[----:B------:R0:W-:Y:S04]  /*1980*/  STG.E desc[UR20][R42.64+0x180], R11 ;  /* 0x0001800b2a007986 */ /* 0x0001e8000c101914 */
[----:B------:R0:W-:Y:S04]  /*1990*/  STG.E desc[UR20][R44.64], R28 ;  /* 0x0000001c2c007986 */ /* 0x0001e8000c101914 */
[----:B------:R0:W-:Y:S04]  /*19a0*/  STG.E desc[UR20][R44.64+0x80], R29 ;  /* 0x0000801d2c007986 */ /* 0x0001e8000c101914 */
[----:B------:R0:W-:Y:S04]  /*19b0*/  STG.E desc[UR20][R44.64+0x100], R30 ;  /* 0x0001001e2c007986 */ /* 0x0001e8000c101914 */
[----:B------:R0:W-:Y:S01]  /*19c0*/  STG.E desc[UR20][R44.64+0x180], R31 ;  /* 0x0001801f2c007986 */ /* 0x0001e2000c101914 */
[----:B------:R-:W-:Y:S06]  /*19d0*/  BAR.SYNC.DEFER_BLOCKING 0x0 ;  /* 0x0000000000007b1d */ /* 0x000fec0000010000 */
[----:B------:R-:W-:Y:S05]  /*19e0*/  @P1 BRA `(.L_x_8) ;  /* 0x00000000009c1947 */ /* 0x000fea0003800000 */
[----:B------:R-:W-:Y:S01]  /*19f0*/  NOP ;  /* 0x0000000000007918 */ /* 0x000fe20000000000 */
[----:B------:R-:W-:Y:S01]  /*1a00*/  UMOV UR4, 0x50 ;  /* 0x0000005000047882 */ /* 0x000fe20000000000 */
[----:B------:R-:W-:Y:S01]  /*1a10*/  IMAD.U32 R0, RZ, RZ, UR11 ;  /* 0x0000000bff007e24 */ /* 0x000fe2000f8e00ff */
[----:B------:R-:W-:Y:S01]  /*1a20*/  ULEA UR9, UR9, UR4, 0x18 ;  /* 0x0000000409097291 */ /* 0x000fe2000f8ec0ff */
[----:B0-----:R-:W-:Y:S02]  /*1a30*/  IMAD.MOV.U32 R3, RZ, RZ, 0xf ;  /* 0x0000000fff037424 */ /* 0x001fe400078e00ff */
[----:B------:R-:W-:Y:S01]  /*1a40*/  IMAD.MOV.U32 R7, RZ, RZ, 0x1 ;  /* 0x00000001ff077424 */ /* 0x000fe200078e00ff */
[----:B------:R-:W-:-:S04]  /*1a50*/  LOP3.LUT R0, R0, 0xffff, RZ, 0xc0, !PT ;  /* 0x0000ffff00007812 */ /* 0x000fc800078ec0ff */
[----:B------:R-:W-:Y:S01]  /*1a60*/  SHF.R.U32.HI R0, RZ, 0x5, R0 ;  /* 0x00000005ff007819 */ /* 0x000fe20000011600 */
[----:B------:R-:W0:Y:S04]  /*1a70*/  LDS R5, [UR9] ;  /* 0x00000009ff057984 */ /* 0x000e280008000800 */
[----:B------:R-:W-:Y:S01]  /*1a80*/  VIADD R2, R0, 0x10 ;  /* 0x0000001000027836 */ /* 0x000fe20000000000 */
[----:B------:R-:W-:-:S04]  /*1a90*/  SHF.L.U32 R0, R3, R0, RZ ;  /* 0x0000000003007219 */ /* 0x000fc800000006ff */
[----:B------:R-:W-:-:S04]  /*1aa0*/  SHF.L.U32 R3, R7, R2, RZ ;  /* 0x0000000207037219 */ /* 0x000fc800000006ff */
[----:B------:R-:W-:-:S04]  /*1ab0*/  LOP3.LUT R0, R3, R0, RZ, 0xfc, !PT ;  /* 0x0000000003007212 */ /* 0x000fc800078efcff */
[C---:B------:R-:W-:Y:S02]  /*1ac0*/  LOP3.LUT R2, R0.reuse, 0xffff, RZ, 0xc0, !PT ;  /* 0x0000ffff00027812 */ /* 0x040fe400078ec0ff */
[----:B0-----:R-:W-:-:S04]  /*1ad0*/  LOP3.LUT R3, R0, 0xffff, R5, 0x80, !PT ;  /* 0x0000ffff00037812 */ /* 0x001fc800078e8005 */
[----:B------:R-:W-:-:S13]  /*1ae0*/  ISETP.NE.AND P0, PT, R3, R2, PT ;  /* 0x000000020300720c */ /* 0x000fda0003f05270 */
[----:B------:R-:W-:Y:S05]  /*1af0*/  @P0 BRA `(.L_x_9) ;  /* 0x0000000000500947 */ /* 0x000fea0003800000 */
[----:B------:R-:W-:Y:S02]  /*1b00*/  SHF.R.U32.HI R5, RZ, 0x10, R5 ;  /* 0x00000010ff057819 */ /* 0x000fe40000011605 */
[----:B------:R-:W-:-:S04]  /*1b10*/  SHF.R.U32.HI R2, RZ, 0x10, R0 ;  /* 0x00000010ff027819 */ /* 0x000fc80000011600 */
[----:B------:R-:W-:-:S04]  /*1b20*/  LOP3.LUT R5, R5, R2, RZ, 0xc0, !PT ;  /* 0x0000000205057212 */ /* 0x000fc800078ec0ff */
[----:B------:R-:W-:-:S13]  /*1b30*/  ISETP.NE.AND P0, PT, R5, R2, PT ;  /* 0x000000020500720c */ /* 0x000fda0003f05270 */
[----:B------:R-:W-:Y:S05]  /*1b40*/  @P0 BRA `(.L_x_10) ;  /* 0x0000000000300947 */ /* 0x000fea0003800000 */
[----:B------:R-:W-:Y:S01]  /*1b50*/  R2UR UR4, R0 ;  /* 0x00000000000472ca */ /* 0x000fe200000e0000 */
[----:B------:R-:W-:Y:S01]  /*1b60*/  VOTEU.ANY UR5, UPT, PT ;  /* 0x0000000000057886 */ /* 0x000fe200038e0100 */
[----:B------:R-:W0:Y:S01]  /*1b70*/  S2R R0, SR_LANEID ;  /* 0x0000000000007919 */ /* 0x000e220000000000 */
[----:B------:R-:W-:-:S10]  /*1b80*/  UFLO.U32 UR5, UR5 ;  /* 0x00000005000572bd */ /* 0x000fd400080e0000 */
[----:B------:R-:W-:-:S06]  /*1b90*/  ULOP3.LUT UR4, URZ, UR4, URZ, 0x33, !UPT ;  /* 0x00000004ff047292 */ /* 0x000fcc000f8e33ff */
[----:B------:R-:W-:-:S04]  /*1ba0*/  IMAD.U32 R2, RZ, RZ, UR4 ;  /* 0x00000004ff027e24 */ /* 0x000fc8000f8e00ff */
[----:B------:R-:W1:Y:S02]  /*1bb0*/  REDUX UR6, R2 ;  /* 0x00000000020673c4 */ /* 0x000e640000000000 */
[----:B------:R2:W-:Y:S01]  /*1bc0*/  UTCATOMSWS.AND URZ, UR4 ;  /* 0x0000000400ff79e3 */ /* 0x0005e20008000000 */
[----:B0-----:R-:W-:Y:S01]  /*1bd0*/  ISETP.EQ.U32.AND P0, PT, R0, UR5, PT ;  /* 0x0000000500007c0c */ /* 0x001fe2000bf02070 */
[----:B-1----:R-:W-:-:S12]  /*1be0*/  IMAD.U32 R0, RZ, RZ, UR6 ;  /* 0x00000006ff007e24 */ /* 0x002fd8000f8e00ff */
[----:B------:R2:W-:Y:S01]  /*1bf0*/  @P0 ATOMS.AND RZ, [UR9], R0 ;  /* 0x00000000ffff098c */ /* 0x0005e2000a800009 */
[----:B------:R-:W-:Y:S05]  /*1c00*/  BRA `(.L_x_8) ;  /* 0x0000000000147947 */ /* 0x000fea0003800000 */
.L_x_10:
[----:B------:R-:W-:-:S07]  /*1c10*/  MOV R2, 0x1c30 ;  /* 0x00001c3000027802 */ /* 0x000fce0000000f00 */
[----:B------:R-:W-:Y:S05]  /*1c20*/  CALL.REL.NOINC `($__internal_0_$__cuda_sm10x_tcgen05_guardrail_trap_col_being_dealloced_not_returned_by_alloc) ;  /* 0x0000000000207944 */ /* 0x000fea0003c00000 */
[----:B------:R-:W-:Y:S05]  /*1c30*/  BRA `(.L_x_8) ;  /* 0x0000000000087947 */ /* 0x000fea0003800000 */
.L_x_9:
[----:B------:R-:W-:-:S07]  /*1c40*/  MOV R2, 0x1c60 ;  /* 0x00001c6000027802 */ /* 0x000fce0000000f00 */
[----:B------:R-:W-:Y:S05]  /*1c50*/  CALL.REL.NOINC `($__internal_2_$__cuda_sm10x_tcgen05_guardrail_trap_unallocated_columns_being_dealloced) ;  /* 0x00000000002c7944 */ /* 0x000fea0003c00000 */
.L_x_8:
[----:B------:R-:W-:Y:S01]  /*1c60*/  NOP ;  /* 0x0000000000007918 */ /* 0x000fe20000000000 */
[----:B--2---:R-:W-:Y:S05]  /*1c70*/  EXIT ;  /* 0x000000000000794d */ /* 0x004fea0003800000 */
.L_x_7:
[----:B------:R-:W0:Y:S02]  /*1c80*/  SYNCS.PHASECHK.TRANS64.TRYWAIT P0, [UR10+0x6000], RZ ;  /* 0x006000ffff0075a7 */ /* 0x000e24000800110a */
[----:B0-----:R-:W-:Y:S05]  /*1c90*/  @!P0 BRA `(.L_x_7) ;  /* 0xfffffffc00f88947 */ /* 0x001fea000383ffff */
[----:B------:R-:W-:Y:S05]  /*1ca0*/  BRA `(.L_x_11) ;  /* 0xfffffff400bc7947 */ /* 0x000fea000383ffff */
        .weak           $__internal_0_$__cuda_sm10x_tcgen05_guardrail_trap_col_being_dealloced_not_returned_by_alloc
        .type           $__internal_0_$__cuda_sm10x_tcgen05_guardrail_trap_col_being_dealloced_not_returned_by_alloc,@function
        .size           $__internal_0_$__cuda_sm10x_tcgen05_guardrail_trap_col_being_dealloced_not_returned_by_alloc,($__internal_1_$__cuda_sm10x_tcgen05_guardrail_trap_phase_invalid_during_alloc - $__internal_0_$__cuda_sm10x_tcgen05_guardrail_trap_col_being_dealloced_not_returned_by_alloc)
$__internal_0_$__cuda_sm10x_tcgen05_guardrail_trap_col_being_dealloced_not_returned_by_alloc:
[----:B------:R-:W-:Y:S05]  /*1cb0*/  BPT.TRAP 0x1 ;  /* 0x000000040000795c */ /* 0x000fea0000300000 */
[----:B------:R-:W-:-:S04]  /*1cc0*/  IMAD.MOV.U32 R3, RZ, RZ, 0x0 ;  /* 0x00000000ff037424 */ /* 0x000fc800078e00ff */
[----:B------:R-:W-:Y:S05]  /*1cd0*/  RET.REL.NODEC R2 `(gluon_mma) ;  /* 0xffffffe002c87950 */ /* 0x000fea0003c3ffff */
        .weak           $__internal_1_$__cuda_sm10x_tcgen05_guardrail_trap_phase_invalid_during_alloc
        .type           $__internal_1_$__cuda_sm10x_tcgen05_guardrail_trap_phase_invalid_during_alloc,@function
        .size           $__internal_1_$__cuda_sm10x_tcgen05_guardrail_trap_phase_invalid_during_alloc,($__internal_2_$__cuda_sm10x_tcgen05_guardrail_trap_unallocated_columns_being_dealloced - $__internal_1_$__cuda_sm10x_tcgen05_guardrail_trap_phase_invalid_during_alloc)
$__internal_1_$__cuda_sm10x_tcgen05_guardrail_trap_phase_invalid_during_alloc:
[----:B------:R-:W-:Y:S05]  /*1ce0*/  BPT.TRAP 0x1 ;  /* 0x000000040000795c */ /* 0x000fea0000300000 */
[----:B------:R-:W-:-:S04]  /*1cf0*/  IMAD.MOV.U32 R3, RZ, RZ, 0x0 ;  /* 0x00000000ff037424 */ /* 0x000fc800078e00ff */
[----:B------:R-:W-:Y:S05]  /*1d00*/  RET.REL.NODEC R2 `(gluon_mma) ;  /* 0xffffffe002bc7950 */ /* 0x000fea0003c3ffff */
        .weak           $__internal_2_$__cuda_sm10x_tcgen05_guardrail_trap_unallocated_columns_being_dealloced
        .type           $__internal_2_$__cuda_sm10x_tcgen05_guardrail_trap_unallocated_columns_being_dealloced,@function
        .size           $__internal_2_$__cuda_sm10x_tcgen05_guardrail_trap_unallocated_columns_being_dealloced,(.L_x_15 - $__internal_2_$__cuda_sm10x_tcgen05_guardrail_trap_unallocated_columns_being_dealloced)
$__internal_2_$__cuda_sm10x_tcgen05_guardrail_trap_unallocated_columns_being_dealloced:
[----:B------:R-:W-:Y:S05]  /*1d10*/  BPT.TRAP 0x1 ;  /* 0x000000040000795c */ /* 0x000fea0000300000 */
[----:B------:R-:W-:-:S04]  /*1d20*/  IMAD.MOV.U32 R3, RZ, RZ, 0x0 ;  /* 0x00000000ff037424 */ /* 0x000fc800078e00ff */
[----:B------:R-:W-:Y:S05]  /*1d30*/  RET.REL.NODEC R2 `(gluon_mma) ;  /* 0xffffffe002b07950 */ /* 0x000fea0003c3ffff */
.L_x_12:
[----:B------:R-:W-:-:S00]  /*1d40*/  BRA `(.L_x_12) ;  /* 0xfffffffc00fc7947 */ /* 0x000fc0000383ffff */
[----:B------:R-:W-:-:S00]  /*1d50*/  NOP ;  /* 0x0000000000007918 */ /* 0x000fc00000000000 */
        /* <DEDUP_REMOVED lines=10> */
.L_x_15:


//--------------------- .nv.shared.gluon_mma      --------------------------
	.section	.nv.shared.gluon_mma,"aw",@nobits
	.sectionflags	@""
	.align	16
	.zero		1024


//--------------------- .nv.shared.reserved.0     --------------------------
	.section	.nv.shared.reserved.0,"aw",@nobits
	.align	8
	.weak		__nv_reservedSMEM_offset_0_alias
	.size		__nv_reservedSMEM_offset_0_alias, 0, 64
	.other		__nv_reservedSMEM_offset_0_alias,@"STO_CUDA_RESERVED_SHARED STV_DEFAULT"
__nv_reservedSMEM_offset_0_alias:
	.zero		0
.nv.shared.reserved.0:
	.zero		64
	.weak		__nv_reservedSMEM_allocation_phase
	.type		__nv_reservedSMEM_allocation_phase,@object
	.size		__nv_reservedSMEM_allocation_phase,(.L_0 - __nv_reservedSMEM_allocation_phase)
__nv_reservedSMEM_allocation_phase:
	.zero		1
.L_0:
	.zero		7
	.weak		__nv_reservedSMEM_devtool_atexit_pc
	.type		__nv_reservedSMEM_devtool_atexit_pc,@object
	.size		__nv_reservedSMEM_devtool_atexit_pc,(__nv_reservedSMEM_allocation_mask - __nv_reservedSMEM_devtool_atexit_pc)
__nv_reservedSMEM_devtool_atexit_pc:
	.zero		8
	.weak		__nv_reservedSMEM_allocation_mask
	.type		__nv_reservedSMEM_allocation_mask,@object
	.size		__nv_reservedSMEM_allocation_mask,(.L_2 - __nv_reservedSMEM_allocation_mask)
__nv_reservedSMEM_allocation_mask:
	.zero		4
.L_2:


//--------------------- .nv.constant0.gluon_mma   --------------------------
	.section	.nv.constant0.gluon_mma,"a",@progbits
	.sectionflags	@""
	.align	4
.nv.constant0.gluon_mma:
	.zero		936


//--------------------- SYMBOLS --------------------------

	.type		.nv.reservedSmem.offset0,@object
	.size		.nv.reservedSmem.offset0,0x4
	.type		.nv.reservedSmem.cap,@object
	.size		.nv.reservedSmem.cap,0x4
